//
// Generated by NVIDIA NVVM Compiler
//
// Compiler Build ID: CL-36424714
// Cuda compilation tools, release 13.0, V13.0.88
// Based on NVVM 20.0.0
//

.version 9.0
.target sm_100
.address_size 64

	// .globl	_Z4nnc1jPdPj
.const .align 8 .b8 c_q_points[512];
.const .align 8 .b8 tm[32768];
.extern .shared .align 16 .b8 smem[];

.visible .entry _Z4nnc1jPdPj(
	.param .u32 _Z4nnc1jPdPj_param_0,
	.param .u64 .ptr .align 1 _Z4nnc1jPdPj_param_1,
	.param .u64 .ptr .align 1 _Z4nnc1jPdPj_param_2
)
{
	.reg .pred 	%p<61>;
	.reg .b32 	%r<173>;
	.reg .b64 	%rd<58>;
	.reg .b64 	%fd<134>;

	ld.param.u32 	%r62, [_Z4nnc1jPdPj_param_0];
	ld.param.u64 	%rd4, [_Z4nnc1jPdPj_param_1];
	cvta.to.global.u64 	%rd5, %rd4;
	mov.u32 	%r1, %ntid.x;
	mov.u32 	%r2, %tid.x;
	mov.u32 	%r3, %ctaid.x;
	mul.wide.u32 	%rd6, %r3, 8;
	add.s64 	%rd7, %rd5, %rd6;
	ld.global.f64 	%fd1, [%rd7];
	setp.gt.u32 	%p1, %r1, %r62;
	mov.f64 	%fd132, 0d7FEFFFFFFFFFFFFF;
	@%p1 bra 	$L__BB0_14;
	and.b32  	%r4, %r62, 7;
	and.b32  	%r5, %r62, -8;
	div.u32 	%r66, %r62, %r1;
	max.u32 	%r6, %r66, 1;
	neg.s32 	%r7, %r5;
	shl.b32 	%r8, %r62, 3;
	mad.lo.s32 	%r9, %r62, 7, %r2;
	mad.lo.s32 	%r10, %r62, 5, %r2;
	shl.b32 	%r67, %r62, 2;
	add.s32 	%r11, %r2, %r67;
	mad.lo.s32 	%r12, %r62, 3, %r2;
	shl.b32 	%r68, %r62, 1;
	add.s32 	%r13, %r2, %r68;
	mov.f64 	%fd132, 0d7FEFFFFFFFFFFFFF;
	mov.b32 	%r156, 0;
	mov.u64 	%rd48, tm;
	mov.u64 	%rd51, c_q_points;
	add.s64 	%rd8, %rd51, 32;
$L__BB0_2:
	add.s32 	%r70, %r62, -1;
	setp.lt.u32 	%p2, %r70, 7;
	mul.lo.s32 	%r16, %r156, %r1;
	add.s32 	%r17, %r16, %r2;
	mov.f64 	%fd131, 0d0000000000000000;
	mov.b32 	%r168, 0;
	@%p2 bra 	$L__BB0_5;
	add.s32 	%r164, %r9, %r16;
	mad.lo.s32 	%r71, %r62, 6, %r2;
	add.s32 	%r163, %r71, %r16;
	add.s32 	%r162, %r10, %r16;
	add.s32 	%r161, %r11, %r16;
	add.s32 	%r160, %r12, %r16;
	add.s32 	%r159, %r13, %r16;
	add.s32 	%r72, %r2, %r62;
	add.s32 	%r158, %r72, %r16;
	mov.f64 	%fd131, 0d0000000000000000;
	mov.u64 	%rd57, %rd8;
	mov.u32 	%r165, %r17;
	mov.u32 	%r166, %r7;
$L__BB0_4:
	.pragma "nounroll";
	mul.wide.u32 	%rd10, %r165, 8;
	add.s64 	%rd12, %rd48, %rd10;
	ld.const.f64 	%fd29, [%rd12];
	ld.const.f64 	%fd30, [%rd57+-32];
	sub.f64 	%fd31, %fd1, %fd30;
	mul.f64 	%fd32, %fd29, %fd31;
	fma.rn.f64 	%fd33, %fd31, %fd32, %fd131;
	mul.wide.u32 	%rd13, %r158, 8;
	add.s64 	%rd14, %rd48, %rd13;
	ld.const.f64 	%fd34, [%rd14];
	ld.const.f64 	%fd35, [%rd57+-24];
	sub.f64 	%fd36, %fd1, %fd35;
	mul.f64 	%fd37, %fd34, %fd36;
	fma.rn.f64 	%fd38, %fd36, %fd37, %fd33;
	mul.wide.u32 	%rd15, %r159, 8;
	add.s64 	%rd16, %rd48, %rd15;
	ld.const.f64 	%fd39, [%rd16];
	ld.const.f64 	%fd40, [%rd57+-16];
	sub.f64 	%fd41, %fd1, %fd40;
	mul.f64 	%fd42, %fd39, %fd41;
	fma.rn.f64 	%fd43, %fd41, %fd42, %fd38;
	mul.wide.u32 	%rd17, %r160, 8;
	add.s64 	%rd18, %rd48, %rd17;
	ld.const.f64 	%fd44, [%rd18];
	ld.const.f64 	%fd45, [%rd57+-8];
	sub.f64 	%fd46, %fd1, %fd45;
	mul.f64 	%fd47, %fd44, %fd46;
	fma.rn.f64 	%fd48, %fd46, %fd47, %fd43;
	mul.wide.u32 	%rd19, %r161, 8;
	add.s64 	%rd20, %rd48, %rd19;
	ld.const.f64 	%fd49, [%rd20];
	ld.const.f64 	%fd50, [%rd57];
	sub.f64 	%fd51, %fd1, %fd50;
	mul.f64 	%fd52, %fd49, %fd51;
	fma.rn.f64 	%fd53, %fd51, %fd52, %fd48;
	mul.wide.u32 	%rd21, %r162, 8;
	add.s64 	%rd22, %rd48, %rd21;
	ld.const.f64 	%fd54, [%rd22];
	ld.const.f64 	%fd55, [%rd57+8];
	sub.f64 	%fd56, %fd1, %fd55;
	mul.f64 	%fd57, %fd54, %fd56;
	fma.rn.f64 	%fd58, %fd56, %fd57, %fd53;
	mul.wide.u32 	%rd23, %r163, 8;
	add.s64 	%rd24, %rd48, %rd23;
	ld.const.f64 	%fd59, [%rd24];
	ld.const.f64 	%fd60, [%rd57+16];
	sub.f64 	%fd61, %fd1, %fd60;
	mul.f64 	%fd62, %fd59, %fd61;
	fma.rn.f64 	%fd63, %fd61, %fd62, %fd58;
	mul.wide.u32 	%rd25, %r164, 8;
	add.s64 	%rd26, %rd48, %rd25;
	ld.const.f64 	%fd64, [%rd26];
	ld.const.f64 	%fd65, [%rd57+24];
	sub.f64 	%fd66, %fd1, %fd65;
	mul.f64 	%fd67, %fd64, %fd66;
	fma.rn.f64 	%fd131, %fd66, %fd67, %fd63;
	add.s32 	%r166, %r166, 8;
	add.s32 	%r165, %r165, %r8;
	add.s32 	%r164, %r164, %r8;
	add.s32 	%r163, %r163, %r8;
	add.s32 	%r162, %r162, %r8;
	add.s32 	%r161, %r161, %r8;
	add.s32 	%r160, %r160, %r8;
	add.s32 	%r159, %r159, %r8;
	add.s64 	%rd57, %rd57, 64;
	add.s32 	%r158, %r158, %r8;
	setp.ne.s32 	%p3, %r166, 0;
	mov.u32 	%r168, %r5;
	@%p3 bra 	$L__BB0_4;
$L__BB0_5:
	setp.eq.s32 	%p4, %r4, 0;
	@%p4 bra 	$L__BB0_13;
	add.s32 	%r73, %r4, -1;
	setp.lt.u32 	%p5, %r73, 3;
	@%p5 bra 	$L__BB0_8;
	mad.lo.s32 	%r74, %r168, %r62, %r17;
	mul.wide.u32 	%rd27, %r74, 8;
	add.s64 	%rd29, %rd48, %rd27;
	ld.const.f64 	%fd69, [%rd29];
	mul.wide.u32 	%rd30, %r168, 8;
	add.s64 	%rd32, %rd51, %rd30;
	ld.const.f64 	%fd70, [%rd32];
	sub.f64 	%fd71, %fd1, %fd70;
	mul.f64 	%fd72, %fd69, %fd71;
	fma.rn.f64 	%fd73, %fd71, %fd72, %fd131;
	add.s32 	%r75, %r74, %r62;
	mul.wide.u32 	%rd33, %r75, 8;
	add.s64 	%rd34, %rd48, %rd33;
	ld.const.f64 	%fd74, [%rd34];
	ld.const.f64 	%fd75, [%rd32+8];
	sub.f64 	%fd76, %fd1, %fd75;
	mul.f64 	%fd77, %fd74, %fd76;
	fma.rn.f64 	%fd78, %fd76, %fd77, %fd73;
	add.s32 	%r76, %r75, %r62;
	mul.wide.u32 	%rd35, %r76, 8;
	add.s64 	%rd36, %rd48, %rd35;
	ld.const.f64 	%fd79, [%rd36];
	ld.const.f64 	%fd80, [%rd32+16];
	sub.f64 	%fd81, %fd1, %fd80;
	mul.f64 	%fd82, %fd79, %fd81;
	fma.rn.f64 	%fd83, %fd81, %fd82, %fd78;
	add.s32 	%r77, %r76, %r62;
	mul.wide.u32 	%rd37, %r77, 8;
	add.s64 	%rd38, %rd48, %rd37;
	ld.const.f64 	%fd84, [%rd38];
	ld.const.f64 	%fd85, [%rd32+24];
	sub.f64 	%fd86, %fd1, %fd85;
	mul.f64 	%fd87, %fd84, %fd86;
	fma.rn.f64 	%fd131, %fd86, %fd87, %fd83;
	add.s32 	%r168, %r168, 4;
$L__BB0_8:
	and.b32  	%r78, %r62, 3;
	setp.eq.s32 	%p6, %r78, 0;
	@%p6 bra 	$L__BB0_13;
	setp.eq.s32 	%p7, %r78, 1;
	@%p7 bra 	$L__BB0_11;
	mad.lo.s32 	%r79, %r168, %r62, %r17;
	mul.wide.u32 	%rd39, %r79, 8;
	add.s64 	%rd41, %rd48, %rd39;
	ld.const.f64 	%fd89, [%rd41];
	mul.wide.u32 	%rd42, %r168, 8;
	add.s64 	%rd44, %rd51, %rd42;
	ld.const.f64 	%fd90, [%rd44];
	sub.f64 	%fd91, %fd1, %fd90;
	mul.f64 	%fd92, %fd89, %fd91;
	fma.rn.f64 	%fd93, %fd91, %fd92, %fd131;
	add.s32 	%r80, %r79, %r62;
	mul.wide.u32 	%rd45, %r80, 8;
	add.s64 	%rd46, %rd48, %rd45;
	ld.const.f64 	%fd94, [%rd46];
	ld.const.f64 	%fd95, [%rd44+8];
	sub.f64 	%fd96, %fd1, %fd95;
	mul.f64 	%fd97, %fd94, %fd96;
	fma.rn.f64 	%fd131, %fd96, %fd97, %fd93;
	add.s32 	%r168, %r168, 2;
$L__BB0_11:
	and.b32  	%r81, %r62, 1;
	setp.eq.b32 	%p8, %r81, 1;
	not.pred 	%p9, %p8;
	@%p9 bra 	$L__BB0_13;
	mad.lo.s32 	%r82, %r168, %r62, %r17;
	mul.wide.u32 	%rd47, %r82, 8;
	add.s64 	%rd49, %rd48, %rd47;
	ld.const.f64 	%fd98, [%rd49];
	mul.wide.u32 	%rd50, %r168, 8;
	add.s64 	%rd52, %rd51, %rd50;
	ld.const.f64 	%fd99, [%rd52];
	sub.f64 	%fd100, %fd1, %fd99;
	mul.f64 	%fd101, %fd98, %fd100;
	fma.rn.f64 	%fd131, %fd100, %fd101, %fd131;
$L__BB0_13:
	setp.gt.f64 	%p10, %fd132, %fd131;
	selp.b32 	%r170, %r17, %r170, %p10;
	selp.f64 	%fd132, %fd131, %fd132, %p10;
	add.s32 	%r156, %r156, 1;
	setp.ne.s32 	%p11, %r156, %r6;
	@%p11 bra 	$L__BB0_2;
$L__BB0_14:
	shr.u32 	%r51, %r1, 5;
	shl.b32 	%r103, %r51, 3;
	mov.u32 	%r104, smem;
	add.s32 	%r52, %r104, %r103;
	bar.sync 	0;
	shfl.sync.down.b32	%r105|%p12, %r170, 16, 31, -1;
	// begin inline asm
	mov.b64 {%r83,%r84}, %fd132;
	// end inline asm
	shfl.sync.down.b32	%r86|%p13, %r84, 16, 31, -1;
	shfl.sync.down.b32	%r85|%p14, %r83, 16, 31, -1;
	// begin inline asm
	mov.b64 %fd103, {%r85,%r86};
	// end inline asm
	setp.gt.f64 	%p15, %fd132, %fd103;
	selp.b32 	%r106, %r105, %r170, %p15;
	selp.f64 	%fd104, %fd103, %fd132, %p15;
	shfl.sync.down.b32	%r107|%p16, %r106, 8, 31, -1;
	// begin inline asm
	mov.b64 {%r87,%r88}, %fd104;
	// end inline asm
	shfl.sync.down.b32	%r90|%p17, %r88, 8, 31, -1;
	shfl.sync.down.b32	%r89|%p18, %r87, 8, 31, -1;
	// begin inline asm
	mov.b64 %fd105, {%r89,%r90};
	// end inline asm
	setp.gt.f64 	%p19, %fd104, %fd105;
	selp.b32 	%r108, %r107, %r106, %p19;
	selp.f64 	%fd106, %fd105, %fd104, %p19;
	shfl.sync.down.b32	%r109|%p20, %r108, 4, 31, -1;
	// begin inline asm
	mov.b64 {%r91,%r92}, %fd106;
	// end inline asm
	shfl.sync.down.b32	%r94|%p21, %r92, 4, 31, -1;
	shfl.sync.down.b32	%r93|%p22, %r91, 4, 31, -1;
	// begin inline asm
	mov.b64 %fd107, {%r93,%r94};
	// end inline asm
	setp.gt.f64 	%p23, %fd106, %fd107;
	selp.b32 	%r110, %r109, %r108, %p23;
	selp.f64 	%fd108, %fd107, %fd106, %p23;
	shfl.sync.down.b32	%r111|%p24, %r110, 2, 31, -1;
	// begin inline asm
	mov.b64 {%r95,%r96}, %fd108;
	// end inline asm
	shfl.sync.down.b32	%r98|%p25, %r96, 2, 31, -1;
	shfl.sync.down.b32	%r97|%p26, %r95, 2, 31, -1;
	// begin inline asm
	mov.b64 %fd109, {%r97,%r98};
	// end inline asm
	setp.gt.f64 	%p27, %fd108, %fd109;
	selp.b32 	%r112, %r111, %r110, %p27;
	selp.f64 	%fd110, %fd109, %fd108, %p27;
	shfl.sync.down.b32	%r113|%p28, %r112, 1, 31, -1;
	// begin inline asm
	mov.b64 {%r99,%r100}, %fd110;
	// end inline asm
	shfl.sync.down.b32	%r102|%p29, %r100, 1, 31, -1;
	shfl.sync.down.b32	%r101|%p30, %r99, 1, 31, -1;
	// begin inline asm
	mov.b64 %fd111, {%r101,%r102};
	// end inline asm
	setp.gt.f64 	%p31, %fd110, %fd111;
	selp.b32 	%r53, %r113, %r112, %p31;
	selp.f64 	%fd17, %fd111, %fd110, %p31;
	and.b32  	%r114, %r2, 31;
	setp.ne.s32 	%p32, %r114, 0;
	@%p32 bra 	$L__BB0_16;
	shr.u32 	%r115, %r2, 2;
	add.s32 	%r117, %r104, %r115;
	st.shared.f64 	[%r117], %fd17;
	shr.u32 	%r118, %r2, 3;
	add.s32 	%r119, %r52, %r118;
	st.shared.u32 	[%r119], %r53;
$L__BB0_16:
	bar.sync 	0;
	setp.ge.u32 	%p33, %r2, %r51;
	mov.b32 	%r172, 0;
	mov.f64 	%fd133, 0d0000000000000000;
	@%p33 bra 	$L__BB0_18;
	shl.b32 	%r121, %r2, 3;
	add.s32 	%r123, %r104, %r121;
	ld.shared.f64 	%fd133, [%r123];
	shl.b32 	%r124, %r2, 2;
	add.s32 	%r125, %r52, %r124;
	ld.shared.u32 	%r172, [%r125];
$L__BB0_18:
	setp.gt.u32 	%p34, %r2, 31;
	@%p34 bra 	$L__BB0_27;
	setp.lt.u32 	%p35, %r1, 64;
	@%p35 bra 	$L__BB0_25;
	shr.u32 	%r130, %r1, 6;
	shfl.sync.down.b32	%r131|%p36, %r172, %r130, 31, -1;
	// begin inline asm
	mov.b64 {%r126,%r127}, %fd133;
	// end inline asm
	shfl.sync.down.b32	%r129|%p37, %r127, %r130, 31, -1;
	shfl.sync.down.b32	%r128|%p38, %r126, %r130, 31, -1;
	// begin inline asm
	mov.b64 %fd114, {%r128,%r129};
	// end inline asm
	setp.gt.f64 	%p39, %fd133, %fd114;
	selp.b32 	%r172, %r131, %r172, %p39;
	selp.f64 	%fd20, %fd114, %fd133, %p39;
	setp.lt.u32 	%p40, %r1, 128;
	@%p40 bra 	$L__BB0_25;
	shr.u32 	%r136, %r1, 7;
	shfl.sync.down.b32	%r137|%p41, %r172, %r136, 31, -1;
	// begin inline asm
	mov.b64 {%r132,%r133}, %fd20;
	// end inline asm
	shfl.sync.down.b32	%r135|%p42, %r133, %r136, 31, -1;
	shfl.sync.down.b32	%r134|%p43, %r132, %r136, 31, -1;
	// begin inline asm
	mov.b64 %fd116, {%r134,%r135};
	// end inline asm
	setp.gt.f64 	%p44, %fd20, %fd116;
	selp.b32 	%r172, %r137, %r172, %p44;
	selp.f64 	%fd21, %fd116, %fd20, %p44;
	setp.lt.u32 	%p45, %r1, 256;
	@%p45 bra 	$L__BB0_25;
	shr.u32 	%r142, %r1, 8;
	shfl.sync.down.b32	%r143|%p46, %r172, %r142, 31, -1;
	// begin inline asm
	mov.b64 {%r138,%r139}, %fd21;
	// end inline asm
	shfl.sync.down.b32	%r141|%p47, %r139, %r142, 31, -1;
	shfl.sync.down.b32	%r140|%p48, %r138, %r142, 31, -1;
	// begin inline asm
	mov.b64 %fd118, {%r140,%r141};
	// end inline asm
	setp.gt.f64 	%p49, %fd21, %fd118;
	selp.b32 	%r172, %r143, %r172, %p49;
	selp.f64 	%fd22, %fd118, %fd21, %p49;
	setp.lt.u32 	%p50, %r1, 512;
	@%p50 bra 	$L__BB0_25;
	shr.u32 	%r148, %r1, 9;
	shfl.sync.down.b32	%r149|%p51, %r172, %r148, 31, -1;
	// begin inline asm
	mov.b64 {%r144,%r145}, %fd22;
	// end inline asm
	shfl.sync.down.b32	%r147|%p52, %r145, %r148, 31, -1;
	shfl.sync.down.b32	%r146|%p53, %r144, %r148, 31, -1;
	// begin inline asm
	mov.b64 %fd120, {%r146,%r147};
	// end inline asm
	setp.gt.f64 	%p54, %fd22, %fd120;
	selp.b32 	%r172, %r149, %r172, %p54;
	selp.f64 	%fd23, %fd120, %fd22, %p54;
	setp.lt.u32 	%p55, %r1, 1024;
	@%p55 bra 	$L__BB0_25;
	shr.u32 	%r154, %r1, 10;
	shfl.sync.down.b32	%r155|%p56, %r172, %r154, 31, -1;
	// begin inline asm
	mov.b64 {%r150,%r151}, %fd23;
	// end inline asm
	shfl.sync.down.b32	%r153|%p57, %r151, %r154, 31, -1;
	shfl.sync.down.b32	%r152|%p58, %r150, %r154, 31, -1;
	// begin inline asm
	mov.b64 %fd122, {%r152,%r153};
	// end inline asm
	setp.gt.f64 	%p59, %fd23, %fd122;
	selp.b32 	%r172, %r155, %r172, %p59;
$L__BB0_25:
	setp.ne.s32 	%p60, %r2, 0;
	@%p60 bra 	$L__BB0_27;
	ld.param.u64 	%rd56, [_Z4nnc1jPdPj_param_2];
	cvta.to.global.u64 	%rd53, %rd56;
	mul.wide.u32 	%rd54, %r3, 4;
	add.s64 	%rd55, %rd53, %rd54;
	st.global.u32 	[%rd55], %r172;
$L__BB0_27:
	ret;

}
	// .globl	_Z4nnc2jPdPj
.visible .entry _Z4nnc2jPdPj(
	.param .u32 _Z4nnc2jPdPj_param_0,
	.param .u64 .ptr .align 1 _Z4nnc2jPdPj_param_1,
	.param .u64 .ptr .align 1 _Z4nnc2jPdPj_param_2
)
{
	.reg .pred 	%p<162>;
	.reg .b32 	%r<279>;
	.reg .b64 	%rd<57>;
	.reg .b64 	%fd<186>;

	ld.param.u32 	%r52, [_Z4nnc2jPdPj_param_0];
	ld.param.u64 	%rd4, [_Z4nnc2jPdPj_param_1];
	ld.param.u64 	%rd3, [_Z4nnc2jPdPj_param_2];
	cvta.to.global.u64 	%rd5, %rd4;
	mov.u32 	%r54, %ntid.x;
	shr.u32 	%r55, %r54, 2;
	and.b32  	%r1, %r55, 504;
	mov.u32 	%r2, %tid.x;
	div.u32 	%r56, %r54, %r52;
	div.u32 	%r3, %r2, %r52;
	mov.u32 	%r57, %ctaid.x;
	mad.lo.s32 	%r4, %r56, %r57, %r3;
	mul.wide.u32 	%rd6, %r4, 8;
	add.s64 	%rd7, %rd5, %rd6;
	ld.global.f64 	%fd1, [%rd7];
	mul.lo.s32 	%r58, %r3, %r52;
	sub.s32 	%r5, %r2, %r58;
	max.u32 	%r6, %r52, 1;
	and.b32  	%r7, %r6, 7;
	setp.lt.u32 	%p1, %r52, 8;
	mov.f64 	%fd185, 0d0000000000000000;
	mov.b32 	%r276, 0;
	@%p1 bra 	$L__BB1_3;
	and.b32  	%r276, %r6, -8;
	mov.u64 	%rd9, c_q_points;
	add.s64 	%rd56, %rd9, 32;
	neg.s32 	%r273, %r276;
	mov.f64 	%fd185, 0d0000000000000000;
	mov.b32 	%r274, 0;
	mov.u64 	%rd11, tm;
$L__BB1_2:
	.pragma "nounroll";
	mad.lo.s32 	%r60, %r274, %r52, %r5;
	mul.wide.u32 	%rd10, %r60, 8;
	add.s64 	%rd12, %rd11, %rd10;
	ld.const.f64 	%fd43, [%rd12];
	ld.const.f64 	%fd44, [%rd56+-32];
	sub.f64 	%fd45, %fd1, %fd44;
	mul.f64 	%fd46, %fd43, %fd45;
	fma.rn.f64 	%fd47, %fd45, %fd46, %fd185;
	add.s32 	%r61, %r60, %r52;
	mul.wide.u32 	%rd13, %r61, 8;
	add.s64 	%rd14, %rd11, %rd13;
	ld.const.f64 	%fd48, [%rd14];
	ld.const.f64 	%fd49, [%rd56+-24];
	sub.f64 	%fd50, %fd1, %fd49;
	mul.f64 	%fd51, %fd48, %fd50;
	fma.rn.f64 	%fd52, %fd50, %fd51, %fd47;
	add.s32 	%r62, %r61, %r52;
	mul.wide.u32 	%rd15, %r62, 8;
	add.s64 	%rd16, %rd11, %rd15;
	ld.const.f64 	%fd53, [%rd16];
	ld.const.f64 	%fd54, [%rd56+-16];
	sub.f64 	%fd55, %fd1, %fd54;
	mul.f64 	%fd56, %fd53, %fd55;
	fma.rn.f64 	%fd57, %fd55, %fd56, %fd52;
	add.s32 	%r63, %r62, %r52;
	mul.wide.u32 	%rd17, %r63, 8;
	add.s64 	%rd18, %rd11, %rd17;
	ld.const.f64 	%fd58, [%rd18];
	ld.const.f64 	%fd59, [%rd56+-8];
	sub.f64 	%fd60, %fd1, %fd59;
	mul.f64 	%fd61, %fd58, %fd60;
	fma.rn.f64 	%fd62, %fd60, %fd61, %fd57;
	add.s32 	%r64, %r63, %r52;
	mul.wide.u32 	%rd19, %r64, 8;
	add.s64 	%rd20, %rd11, %rd19;
	ld.const.f64 	%fd63, [%rd20];
	ld.const.f64 	%fd64, [%rd56];
	sub.f64 	%fd65, %fd1, %fd64;
	mul.f64 	%fd66, %fd63, %fd65;
	fma.rn.f64 	%fd67, %fd65, %fd66, %fd62;
	add.s32 	%r65, %r64, %r52;
	mul.wide.u32 	%rd21, %r65, 8;
	add.s64 	%rd22, %rd11, %rd21;
	ld.const.f64 	%fd68, [%rd22];
	ld.const.f64 	%fd69, [%rd56+8];
	sub.f64 	%fd70, %fd1, %fd69;
	mul.f64 	%fd71, %fd68, %fd70;
	fma.rn.f64 	%fd72, %fd70, %fd71, %fd67;
	add.s32 	%r66, %r65, %r52;
	mul.wide.u32 	%rd23, %r66, 8;
	add.s64 	%rd24, %rd11, %rd23;
	ld.const.f64 	%fd73, [%rd24];
	ld.const.f64 	%fd74, [%rd56+16];
	sub.f64 	%fd75, %fd1, %fd74;
	mul.f64 	%fd76, %fd73, %fd75;
	fma.rn.f64 	%fd77, %fd75, %fd76, %fd72;
	add.s32 	%r67, %r66, %r52;
	mul.wide.u32 	%rd25, %r67, 8;
	add.s64 	%rd26, %rd11, %rd25;
	ld.const.f64 	%fd78, [%rd26];
	ld.const.f64 	%fd79, [%rd56+24];
	sub.f64 	%fd80, %fd1, %fd79;
	mul.f64 	%fd81, %fd78, %fd80;
	fma.rn.f64 	%fd185, %fd80, %fd81, %fd77;
	add.s32 	%r274, %r274, 8;
	add.s32 	%r273, %r273, 8;
	add.s64 	%rd56, %rd56, 64;
	setp.ne.s32 	%p2, %r273, 0;
	@%p2 bra 	$L__BB1_2;
$L__BB1_3:
	setp.eq.s32 	%p3, %r7, 0;
	@%p3 bra 	$L__BB1_11;
	and.b32  	%r15, %r6, 3;
	setp.lt.u32 	%p4, %r7, 4;
	@%p4 bra 	$L__BB1_6;
	mad.lo.s32 	%r68, %r276, %r52, %r5;
	mul.wide.u32 	%rd27, %r68, 8;
	mov.u64 	%rd28, tm;
	add.s64 	%rd29, %rd28, %rd27;
	ld.const.f64 	%fd83, [%rd29];
	mul.wide.u32 	%rd30, %r276, 8;
	mov.u64 	%rd31, c_q_points;
	add.s64 	%rd32, %rd31, %rd30;
	ld.const.f64 	%fd84, [%rd32];
	sub.f64 	%fd85, %fd1, %fd84;
	mul.f64 	%fd86, %fd83, %fd85;
	fma.rn.f64 	%fd87, %fd85, %fd86, %fd185;
	add.s32 	%r69, %r68, %r52;
	mul.wide.u32 	%rd33, %r69, 8;
	add.s64 	%rd34, %rd28, %rd33;
	ld.const.f64 	%fd88, [%rd34];
	ld.const.f64 	%fd89, [%rd32+8];
	sub.f64 	%fd90, %fd1, %fd89;
	mul.f64 	%fd91, %fd88, %fd90;
	fma.rn.f64 	%fd92, %fd90, %fd91, %fd87;
	add.s32 	%r70, %r69, %r52;
	mul.wide.u32 	%rd35, %r70, 8;
	add.s64 	%rd36, %rd28, %rd35;
	ld.const.f64 	%fd93, [%rd36];
	ld.const.f64 	%fd94, [%rd32+16];
	sub.f64 	%fd95, %fd1, %fd94;
	mul.f64 	%fd96, %fd93, %fd95;
	fma.rn.f64 	%fd97, %fd95, %fd96, %fd92;
	add.s32 	%r71, %r70, %r52;
	mul.wide.u32 	%rd37, %r71, 8;
	add.s64 	%rd38, %rd28, %rd37;
	ld.const.f64 	%fd98, [%rd38];
	ld.const.f64 	%fd99, [%rd32+24];
	sub.f64 	%fd100, %fd1, %fd99;
	mul.f64 	%fd101, %fd98, %fd100;
	fma.rn.f64 	%fd185, %fd100, %fd101, %fd97;
	add.s32 	%r276, %r276, 4;
$L__BB1_6:
	setp.eq.s32 	%p5, %r15, 0;
	@%p5 bra 	$L__BB1_11;
	setp.eq.s32 	%p6, %r15, 1;
	@%p6 bra 	$L__BB1_9;
	mad.lo.s32 	%r72, %r276, %r52, %r5;
	mul.wide.u32 	%rd39, %r72, 8;
	mov.u64 	%rd40, tm;
	add.s64 	%rd41, %rd40, %rd39;
	ld.const.f64 	%fd103, [%rd41];
	mul.wide.u32 	%rd42, %r276, 8;
	mov.u64 	%rd43, c_q_points;
	add.s64 	%rd44, %rd43, %rd42;
	ld.const.f64 	%fd104, [%rd44];
	sub.f64 	%fd105, %fd1, %fd104;
	mul.f64 	%fd106, %fd103, %fd105;
	fma.rn.f64 	%fd107, %fd105, %fd106, %fd185;
	add.s32 	%r73, %r72, %r52;
	mul.wide.u32 	%rd45, %r73, 8;
	add.s64 	%rd46, %rd40, %rd45;
	ld.const.f64 	%fd108, [%rd46];
	ld.const.f64 	%fd109, [%rd44+8];
	sub.f64 	%fd110, %fd1, %fd109;
	mul.f64 	%fd111, %fd108, %fd110;
	fma.rn.f64 	%fd185, %fd110, %fd111, %fd107;
	add.s32 	%r276, %r276, 2;
$L__BB1_9:
	and.b32  	%r74, %r6, 1;
	setp.eq.b32 	%p7, %r74, 1;
	not.pred 	%p8, %p7;
	@%p8 bra 	$L__BB1_11;
	mad.lo.s32 	%r75, %r276, %r52, %r5;
	mul.wide.u32 	%rd47, %r75, 8;
	mov.u64 	%rd48, tm;
	add.s64 	%rd49, %rd48, %rd47;
	ld.const.f64 	%fd112, [%rd49];
	mul.wide.u32 	%rd50, %r276, 8;
	mov.u64 	%rd51, c_q_points;
	add.s64 	%rd52, %rd51, %rd50;
	ld.const.f64 	%fd113, [%rd52];
	sub.f64 	%fd114, %fd1, %fd113;
	mul.f64 	%fd115, %fd112, %fd114;
	fma.rn.f64 	%fd185, %fd114, %fd115, %fd185;
$L__BB1_11:
	mov.u32 	%r96, smem;
	add.s32 	%r20, %r96, %r1;
	bar.sync 	0;
	shfl.sync.down.b32	%r97|%p9, %r5, 16, 31, -1;
	// begin inline asm
	mov.b64 {%r76,%r77}, %fd185;
	// end inline asm
	shfl.sync.down.b32	%r79|%p10, %r77, 16, 31, -1;
	shfl.sync.down.b32	%r78|%p11, %r76, 16, 31, -1;
	// begin inline asm
	mov.b64 %fd117, {%r78,%r79};
	// end inline asm
	setp.gt.f64 	%p12, %fd185, %fd117;
	selp.f64 	%fd118, %fd117, %fd185, %p12;
	selp.b32 	%r98, %r97, %r5, %p12;
	shfl.sync.down.b32	%r99|%p13, %r98, 8, 31, -1;
	// begin inline asm
	mov.b64 {%r80,%r81}, %fd118;
	// end inline asm
	shfl.sync.down.b32	%r83|%p14, %r81, 8, 31, -1;
	shfl.sync.down.b32	%r82|%p15, %r80, 8, 31, -1;
	// begin inline asm
	mov.b64 %fd119, {%r82,%r83};
	// end inline asm
	setp.gt.f64 	%p16, %fd118, %fd119;
	selp.f64 	%fd120, %fd119, %fd118, %p16;
	selp.b32 	%r100, %r99, %r98, %p16;
	shfl.sync.down.b32	%r101|%p17, %r100, 4, 31, -1;
	// begin inline asm
	mov.b64 {%r84,%r85}, %fd120;
	// end inline asm
	shfl.sync.down.b32	%r87|%p18, %r85, 4, 31, -1;
	shfl.sync.down.b32	%r86|%p19, %r84, 4, 31, -1;
	// begin inline asm
	mov.b64 %fd121, {%r86,%r87};
	// end inline asm
	setp.gt.f64 	%p20, %fd120, %fd121;
	selp.f64 	%fd122, %fd121, %fd120, %p20;
	selp.b32 	%r102, %r101, %r100, %p20;
	shfl.sync.down.b32	%r103|%p21, %r102, 2, 31, -1;
	// begin inline asm
	mov.b64 {%r88,%r89}, %fd122;
	// end inline asm
	shfl.sync.down.b32	%r91|%p22, %r89, 2, 31, -1;
	shfl.sync.down.b32	%r90|%p23, %r88, 2, 31, -1;
	// begin inline asm
	mov.b64 %fd123, {%r90,%r91};
	// end inline asm
	setp.gt.f64 	%p24, %fd122, %fd123;
	selp.f64 	%fd124, %fd123, %fd122, %p24;
	selp.b32 	%r104, %r103, %r102, %p24;
	shfl.sync.down.b32	%r105|%p25, %r104, 1, 31, -1;
	// begin inline asm
	mov.b64 {%r92,%r93}, %fd124;
	// end inline asm
	shfl.sync.down.b32	%r95|%p26, %r93, 1, 31, -1;
	shfl.sync.down.b32	%r94|%p27, %r92, 1, 31, -1;
	// begin inline asm
	mov.b64 %fd125, {%r94,%r95};
	// end inline asm
	setp.gt.f64 	%p28, %fd124, %fd125;
	selp.f64 	%fd14, %fd125, %fd124, %p28;
	selp.b32 	%r21, %r105, %r104, %p28;
	and.b32  	%r106, %r2, 31;
	setp.ne.s32 	%p29, %r106, 0;
	@%p29 bra 	$L__BB1_13;
	shr.u32 	%r107, %r2, 2;
	add.s32 	%r109, %r96, %r107;
	st.shared.f64 	[%r109], %fd14;
	shr.u32 	%r110, %r2, 3;
	add.s32 	%r111, %r20, %r110;
	st.shared.u32 	[%r111], %r21;
$L__BB1_13:
	bar.sync 	0;
	shr.u32 	%r22, %r52, 5;
	setp.ge.u32 	%p30, %r5, %r22;
	mov.b32 	%r278, 0;
	@%p30 bra 	$L__BB1_41;
	mad.lo.s32 	%r23, %r3, %r22, %r5;
	shl.b32 	%r113, %r23, 2;
	add.s32 	%r114, %r20, %r113;
	ld.shared.u32 	%r278, [%r114];
	setp.lt.u32 	%p31, %r52, 64;
	@%p31 bra 	$L__BB1_41;
	shl.b32 	%r119, %r23, 3;
	add.s32 	%r121, %r96, %r119;
	ld.shared.f64 	%fd126, [%r121];
	shr.u32 	%r122, %r52, 6;
	shfl.sync.down.b32	%r123|%p32, %r278, %r122, 31, -1;
	// begin inline asm
	mov.b64 {%r115,%r116}, %fd126;
	// end inline asm
	shfl.sync.down.b32	%r118|%p33, %r116, %r122, 31, -1;
	shfl.sync.down.b32	%r117|%p34, %r115, %r122, 31, -1;
	// begin inline asm
	mov.b64 %fd127, {%r117,%r118};
	// end inline asm
	setp.gt.f64 	%p35, %fd126, %fd127;
	selp.f64 	%fd15, %fd127, %fd126, %p35;
	selp.b32 	%r278, %r123, %r278, %p35;
	setp.lt.u32 	%p36, %r52, 128;
	@%p36 bra 	$L__BB1_41;
	shr.u32 	%r128, %r52, 7;
	shfl.sync.down.b32	%r129|%p37, %r278, %r128, 31, -1;
	// begin inline asm
	mov.b64 {%r124,%r125}, %fd15;
	// end inline asm
	shfl.sync.down.b32	%r127|%p38, %r125, %r128, 31, -1;
	shfl.sync.down.b32	%r126|%p39, %r124, %r128, 31, -1;
	// begin inline asm
	mov.b64 %fd129, {%r126,%r127};
	// end inline asm
	setp.gt.f64 	%p40, %fd15, %fd129;
	selp.f64 	%fd16, %fd129, %fd15, %p40;
	selp.b32 	%r278, %r129, %r278, %p40;
	setp.lt.u32 	%p41, %r52, 256;
	@%p41 bra 	$L__BB1_41;
	shr.u32 	%r134, %r52, 8;
	shfl.sync.down.b32	%r135|%p42, %r278, %r134, 31, -1;
	// begin inline asm
	mov.b64 {%r130,%r131}, %fd16;
	// end inline asm
	shfl.sync.down.b32	%r133|%p43, %r131, %r134, 31, -1;
	shfl.sync.down.b32	%r132|%p44, %r130, %r134, 31, -1;
	// begin inline asm
	mov.b64 %fd131, {%r132,%r133};
	// end inline asm
	setp.gt.f64 	%p45, %fd16, %fd131;
	selp.f64 	%fd17, %fd131, %fd16, %p45;
	selp.b32 	%r278, %r135, %r278, %p45;
	setp.lt.u32 	%p46, %r52, 512;
	@%p46 bra 	$L__BB1_41;
	shr.u32 	%r140, %r52, 9;
	shfl.sync.down.b32	%r141|%p47, %r278, %r140, 31, -1;
	// begin inline asm
	mov.b64 {%r136,%r137}, %fd17;
	// end inline asm
	shfl.sync.down.b32	%r139|%p48, %r137, %r140, 31, -1;
	shfl.sync.down.b32	%r138|%p49, %r136, %r140, 31, -1;
	// begin inline asm
	mov.b64 %fd133, {%r138,%r139};
	// end inline asm
	setp.gt.f64 	%p50, %fd17, %fd133;
	selp.f64 	%fd18, %fd133, %fd17, %p50;
	selp.b32 	%r278, %r141, %r278, %p50;
	setp.lt.u32 	%p51, %r52, 1024;
	@%p51 bra 	$L__BB1_41;
	shr.u32 	%r146, %r52, 10;
	shfl.sync.down.b32	%r147|%p52, %r278, %r146, 31, -1;
	// begin inline asm
	mov.b64 {%r142,%r143}, %fd18;
	// end inline asm
	shfl.sync.down.b32	%r145|%p53, %r143, %r146, 31, -1;
	shfl.sync.down.b32	%r144|%p54, %r142, %r146, 31, -1;
	// begin inline asm
	mov.b64 %fd135, {%r144,%r145};
	// end inline asm
	setp.gt.f64 	%p55, %fd18, %fd135;
	selp.f64 	%fd19, %fd135, %fd18, %p55;
	selp.b32 	%r278, %r147, %r278, %p55;
	setp.lt.u32 	%p56, %r52, 2048;
	@%p56 bra 	$L__BB1_41;
	shr.u32 	%r152, %r52, 11;
	shfl.sync.down.b32	%r153|%p57, %r278, %r152, 31, -1;
	// begin inline asm
	mov.b64 {%r148,%r149}, %fd19;
	// end inline asm
	shfl.sync.down.b32	%r151|%p58, %r149, %r152, 31, -1;
	shfl.sync.down.b32	%r150|%p59, %r148, %r152, 31, -1;
	// begin inline asm
	mov.b64 %fd137, {%r150,%r151};
	// end inline asm
	setp.gt.f64 	%p60, %fd19, %fd137;
	selp.f64 	%fd20, %fd137, %fd19, %p60;
	selp.b32 	%r278, %r153, %r278, %p60;
	setp.lt.u32 	%p61, %r52, 4096;
	@%p61 bra 	$L__BB1_41;
	shr.u32 	%r158, %r52, 12;
	shfl.sync.down.b32	%r159|%p62, %r278, %r158, 31, -1;
	// begin inline asm
	mov.b64 {%r154,%r155}, %fd20;
	// end inline asm
	shfl.sync.down.b32	%r157|%p63, %r155, %r158, 31, -1;
	shfl.sync.down.b32	%r156|%p64, %r154, %r158, 31, -1;
	// begin inline asm
	mov.b64 %fd139, {%r156,%r157};
	// end inline asm
	setp.gt.f64 	%p65, %fd20, %fd139;
	selp.f64 	%fd21, %fd139, %fd20, %p65;
	selp.b32 	%r278, %r159, %r278, %p65;
	setp.lt.u32 	%p66, %r52, 8192;
	@%p66 bra 	$L__BB1_41;
	shr.u32 	%r164, %r52, 13;
	shfl.sync.down.b32	%r165|%p67, %r278, %r164, 31, -1;
	// begin inline asm
	mov.b64 {%r160,%r161}, %fd21;
	// end inline asm
	shfl.sync.down.b32	%r163|%p68, %r161, %r164, 31, -1;
	shfl.sync.down.b32	%r162|%p69, %r160, %r164, 31, -1;
	// begin inline asm
	mov.b64 %fd141, {%r162,%r163};
	// end inline asm
	setp.gt.f64 	%p70, %fd21, %fd141;
	selp.f64 	%fd22, %fd141, %fd21, %p70;
	selp.b32 	%r278, %r165, %r278, %p70;
	setp.lt.u32 	%p71, %r52, 16384;
	@%p71 bra 	$L__BB1_41;
	shr.u32 	%r170, %r52, 14;
	shfl.sync.down.b32	%r171|%p72, %r278, %r170, 31, -1;
	// begin inline asm
	mov.b64 {%r166,%r167}, %fd22;
	// end inline asm
	shfl.sync.down.b32	%r169|%p73, %r167, %r170, 31, -1;
	shfl.sync.down.b32	%r168|%p74, %r166, %r170, 31, -1;
	// begin inline asm
	mov.b64 %fd143, {%r168,%r169};
	// end inline asm
	setp.gt.f64 	%p75, %fd22, %fd143;
	selp.f64 	%fd23, %fd143, %fd22, %p75;
	selp.b32 	%r278, %r171, %r278, %p75;
	setp.lt.u32 	%p76, %r52, 32768;
	@%p76 bra 	$L__BB1_41;
	shr.u32 	%r176, %r52, 15;
	shfl.sync.down.b32	%r177|%p77, %r278, %r176, 31, -1;
	// begin inline asm
	mov.b64 {%r172,%r173}, %fd23;
	// end inline asm
	shfl.sync.down.b32	%r175|%p78, %r173, %r176, 31, -1;
	shfl.sync.down.b32	%r174|%p79, %r172, %r176, 31, -1;
	// begin inline asm
	mov.b64 %fd145, {%r174,%r175};
	// end inline asm
	setp.gt.f64 	%p80, %fd23, %fd145;
	selp.f64 	%fd24, %fd145, %fd23, %p80;
	selp.b32 	%r278, %r177, %r278, %p80;
	setp.lt.u32 	%p81, %r52, 65536;
	@%p81 bra 	$L__BB1_41;
	shr.u32 	%r182, %r52, 16;
	shfl.sync.down.b32	%r183|%p82, %r278, %r182, 31, -1;
	// begin inline asm
	mov.b64 {%r178,%r179}, %fd24;
	// end inline asm
	shfl.sync.down.b32	%r181|%p83, %r179, %r182, 31, -1;
	shfl.sync.down.b32	%r180|%p84, %r178, %r182, 31, -1;
	// begin inline asm
	mov.b64 %fd147, {%r180,%r181};
	// end inline asm
	setp.gt.f64 	%p85, %fd24, %fd147;
	selp.f64 	%fd25, %fd147, %fd24, %p85;
	selp.b32 	%r278, %r183, %r278, %p85;
	setp.lt.u32 	%p86, %r52, 131072;
	@%p86 bra 	$L__BB1_41;
	shr.u32 	%r188, %r52, 17;
	shfl.sync.down.b32	%r189|%p87, %r278, %r188, 31, -1;
	// begin inline asm
	mov.b64 {%r184,%r185}, %fd25;
	// end inline asm
	shfl.sync.down.b32	%r187|%p88, %r185, %r188, 31, -1;
	shfl.sync.down.b32	%r186|%p89, %r184, %r188, 31, -1;
	// begin inline asm
	mov.b64 %fd149, {%r186,%r187};
	// end inline asm
	setp.gt.f64 	%p90, %fd25, %fd149;
	selp.f64 	%fd26, %fd149, %fd25, %p90;
	selp.b32 	%r278, %r189, %r278, %p90;
	setp.lt.u32 	%p91, %r52, 262144;
	@%p91 bra 	$L__BB1_41;
	shr.u32 	%r194, %r52, 18;
	shfl.sync.down.b32	%r195|%p92, %r278, %r194, 31, -1;
	// begin inline asm
	mov.b64 {%r190,%r191}, %fd26;
	// end inline asm
	shfl.sync.down.b32	%r193|%p93, %r191, %r194, 31, -1;
	shfl.sync.down.b32	%r192|%p94, %r190, %r194, 31, -1;
	// begin inline asm
	mov.b64 %fd151, {%r192,%r193};
	// end inline asm
	setp.gt.f64 	%p95, %fd26, %fd151;
	selp.f64 	%fd27, %fd151, %fd26, %p95;
	selp.b32 	%r278, %r195, %r278, %p95;
	setp.lt.u32 	%p96, %r52, 524288;
	@%p96 bra 	$L__BB1_41;
	shr.u32 	%r200, %r52, 19;
	shfl.sync.down.b32	%r201|%p97, %r278, %r200, 31, -1;
	// begin inline asm
	mov.b64 {%r196,%r197}, %fd27;
	// end inline asm
	shfl.sync.down.b32	%r199|%p98, %r197, %r200, 31, -1;
	shfl.sync.down.b32	%r198|%p99, %r196, %r200, 31, -1;
	// begin inline asm
	mov.b64 %fd153, {%r198,%r199};
	// end inline asm
	setp.gt.f64 	%p100, %fd27, %fd153;
	selp.f64 	%fd28, %fd153, %fd27, %p100;
	selp.b32 	%r278, %r201, %r278, %p100;
	setp.lt.u32 	%p101, %r52, 1048576;
	@%p101 bra 	$L__BB1_41;
	shr.u32 	%r206, %r52, 20;
	shfl.sync.down.b32	%r207|%p102, %r278, %r206, 31, -1;
	// begin inline asm
	mov.b64 {%r202,%r203}, %fd28;
	// end inline asm
	shfl.sync.down.b32	%r205|%p103, %r203, %r206, 31, -1;
	shfl.sync.down.b32	%r204|%p104, %r202, %r206, 31, -1;
	// begin inline asm
	mov.b64 %fd155, {%r204,%r205};
	// end inline asm
	setp.gt.f64 	%p105, %fd28, %fd155;
	selp.f64 	%fd29, %fd155, %fd28, %p105;
	selp.b32 	%r278, %r207, %r278, %p105;
	setp.lt.u32 	%p106, %r52, 2097152;
	@%p106 bra 	$L__BB1_41;
	shr.u32 	%r212, %r52, 21;
	shfl.sync.down.b32	%r213|%p107, %r278, %r212, 31, -1;
	// begin inline asm
	mov.b64 {%r208,%r209}, %fd29;
	// end inline asm
	shfl.sync.down.b32	%r211|%p108, %r209, %r212, 31, -1;
	shfl.sync.down.b32	%r210|%p109, %r208, %r212, 31, -1;
	// begin inline asm
	mov.b64 %fd157, {%r210,%r211};
	// end inline asm
	setp.gt.f64 	%p110, %fd29, %fd157;
	selp.f64 	%fd30, %fd157, %fd29, %p110;
	selp.b32 	%r278, %r213, %r278, %p110;
	setp.lt.u32 	%p111, %r52, 4194304;
	@%p111 bra 	$L__BB1_41;
	shr.u32 	%r218, %r52, 22;
	shfl.sync.down.b32	%r219|%p112, %r278, %r218, 31, -1;
	// begin inline asm
	mov.b64 {%r214,%r215}, %fd30;
	// end inline asm
	shfl.sync.down.b32	%r217|%p113, %r215, %r218, 31, -1;
	shfl.sync.down.b32	%r216|%p114, %r214, %r218, 31, -1;
	// begin inline asm
	mov.b64 %fd159, {%r216,%r217};
	// end inline asm
	setp.gt.f64 	%p115, %fd30, %fd159;
	selp.f64 	%fd31, %fd159, %fd30, %p115;
	selp.b32 	%r278, %r219, %r278, %p115;
	setp.lt.u32 	%p116, %r52, 8388608;
	@%p116 bra 	$L__BB1_41;
	shr.u32 	%r224, %r52, 23;
	shfl.sync.down.b32	%r225|%p117, %r278, %r224, 31, -1;
	// begin inline asm
	mov.b64 {%r220,%r221}, %fd31;
	// end inline asm
	shfl.sync.down.b32	%r223|%p118, %r221, %r224, 31, -1;
	shfl.sync.down.b32	%r222|%p119, %r220, %r224, 31, -1;
	// begin inline asm
	mov.b64 %fd161, {%r222,%r223};
	// end inline asm
	setp.gt.f64 	%p120, %fd31, %fd161;
	selp.f64 	%fd32, %fd161, %fd31, %p120;
	selp.b32 	%r278, %r225, %r278, %p120;
	setp.lt.u32 	%p121, %r52, 16777216;
	@%p121 bra 	$L__BB1_41;
	shr.u32 	%r230, %r52, 24;
	shfl.sync.down.b32	%r231|%p122, %r278, %r230, 31, -1;
	// begin inline asm
	mov.b64 {%r226,%r227}, %fd32;
	// end inline asm
	shfl.sync.down.b32	%r229|%p123, %r227, %r230, 31, -1;
	shfl.sync.down.b32	%r228|%p124, %r226, %r230, 31, -1;
	// begin inline asm
	mov.b64 %fd163, {%r228,%r229};
	// end inline asm
	setp.gt.f64 	%p125, %fd32, %fd163;
	selp.f64 	%fd33, %fd163, %fd32, %p125;
	selp.b32 	%r278, %r231, %r278, %p125;
	setp.lt.u32 	%p126, %r52, 33554432;
	@%p126 bra 	$L__BB1_41;
	shr.u32 	%r236, %r52, 25;
	shfl.sync.down.b32	%r237|%p127, %r278, %r236, 31, -1;
	// begin inline asm
	mov.b64 {%r232,%r233}, %fd33;
	// end inline asm
	shfl.sync.down.b32	%r235|%p128, %r233, %r236, 31, -1;
	shfl.sync.down.b32	%r234|%p129, %r232, %r236, 31, -1;
	// begin inline asm
	mov.b64 %fd165, {%r234,%r235};
	// end inline asm
	setp.gt.f64 	%p130, %fd33, %fd165;
	selp.f64 	%fd34, %fd165, %fd33, %p130;
	selp.b32 	%r278, %r237, %r278, %p130;
	setp.lt.u32 	%p131, %r52, 67108864;
	@%p131 bra 	$L__BB1_41;
	shr.u32 	%r242, %r52, 26;
	shfl.sync.down.b32	%r243|%p132, %r278, %r242, 31, -1;
	// begin inline asm
	mov.b64 {%r238,%r239}, %fd34;
	// end inline asm
	shfl.sync.down.b32	%r241|%p133, %r239, %r242, 31, -1;
	shfl.sync.down.b32	%r240|%p134, %r238, %r242, 31, -1;
	// begin inline asm
	mov.b64 %fd167, {%r240,%r241};
	// end inline asm
	setp.gt.f64 	%p135, %fd34, %fd167;
	selp.f64 	%fd35, %fd167, %fd34, %p135;
	selp.b32 	%r278, %r243, %r278, %p135;
	setp.lt.u32 	%p136, %r52, 134217728;
	@%p136 bra 	$L__BB1_41;
	shr.u32 	%r248, %r52, 27;
	shfl.sync.down.b32	%r249|%p137, %r278, %r248, 31, -1;
	// begin inline asm
	mov.b64 {%r244,%r245}, %fd35;
	// end inline asm
	shfl.sync.down.b32	%r247|%p138, %r245, %r248, 31, -1;
	shfl.sync.down.b32	%r246|%p139, %r244, %r248, 31, -1;
	// begin inline asm
	mov.b64 %fd169, {%r246,%r247};
	// end inline asm
	setp.gt.f64 	%p140, %fd35, %fd169;
	selp.f64 	%fd36, %fd169, %fd35, %p140;
	selp.b32 	%r278, %r249, %r278, %p140;
	setp.lt.u32 	%p141, %r52, 268435456;
	@%p141 bra 	$L__BB1_41;
	shr.u32 	%r254, %r52, 28;
	shfl.sync.down.b32	%r255|%p142, %r278, %r254, 31, -1;
	// begin inline asm
	mov.b64 {%r250,%r251}, %fd36;
	// end inline asm
	shfl.sync.down.b32	%r253|%p143, %r251, %r254, 31, -1;
	shfl.sync.down.b32	%r252|%p144, %r250, %r254, 31, -1;
	// begin inline asm
	mov.b64 %fd171, {%r252,%r253};
	// end inline asm
	setp.gt.f64 	%p145, %fd36, %fd171;
	selp.f64 	%fd37, %fd171, %fd36, %p145;
	selp.b32 	%r278, %r255, %r278, %p145;
	setp.lt.u32 	%p146, %r52, 536870912;
	@%p146 bra 	$L__BB1_41;
	shr.u32 	%r260, %r52, 29;
	shfl.sync.down.b32	%r261|%p147, %r278, %r260, 31, -1;
	// begin inline asm
	mov.b64 {%r256,%r257}, %fd37;
	// end inline asm
	shfl.sync.down.b32	%r259|%p148, %r257, %r260, 31, -1;
	shfl.sync.down.b32	%r258|%p149, %r256, %r260, 31, -1;
	// begin inline asm
	mov.b64 %fd173, {%r258,%r259};
	// end inline asm
	setp.gt.f64 	%p150, %fd37, %fd173;
	selp.f64 	%fd38, %fd173, %fd37, %p150;
	selp.b32 	%r278, %r261, %r278, %p150;
	setp.lt.u32 	%p151, %r52, 1073741824;
	@%p151 bra 	$L__BB1_41;
	shr.u32 	%r266, %r52, 30;
	shfl.sync.down.b32	%r267|%p152, %r278, %r266, 31, -1;
	// begin inline asm
	mov.b64 {%r262,%r263}, %fd38;
	// end inline asm
	shfl.sync.down.b32	%r265|%p153, %r263, %r266, 31, -1;
	shfl.sync.down.b32	%r264|%p154, %r262, %r266, 31, -1;
	// begin inline asm
	mov.b64 %fd175, {%r264,%r265};
	// end inline asm
	setp.gt.f64 	%p155, %fd38, %fd175;
	selp.f64 	%fd39, %fd175, %fd38, %p155;
	selp.b32 	%r278, %r267, %r278, %p155;
	setp.gt.s32 	%p156, %r52, -1;
	@%p156 bra 	$L__BB1_41;
	shfl.sync.down.b32	%r272|%p157, %r278, 1, 31, -1;
	// begin inline asm
	mov.b64 {%r268,%r269}, %fd39;
	// end inline asm
	shfl.sync.down.b32	%r271|%p158, %r269, 1, 31, -1;
	shfl.sync.down.b32	%r270|%p159, %r268, 1, 31, -1;
	// begin inline asm
	mov.b64 %fd177, {%r270,%r271};
	// end inline asm
	setp.gt.f64 	%p160, %fd39, %fd177;
	selp.b32 	%r278, %r272, %r278, %p160;
$L__BB1_41:
	setp.ne.s32 	%p161, %r5, 0;
	@%p161 bra 	$L__BB1_43;
	cvta.to.global.u64 	%rd53, %rd3;
	mul.wide.u32 	%rd54, %r4, 4;
	add.s64 	%rd55, %rd53, %rd54;
	st.global.u32 	[%rd55], %r278;
$L__BB1_43:
	ret;

}
	// .globl	_Z5cc_p1PdPjS_S0_
.visible .entry _Z5cc_p1PdPjS_S0_(
	.param .u64 .ptr .align 1 _Z5cc_p1PdPjS_S0__param_0,
	.param .u64 .ptr .align 1 _Z5cc_p1PdPjS_S0__param_1,
	.param .u64 .ptr .align 1 _Z5cc_p1PdPjS_S0__param_2,
	.param .u64 .ptr .align 1 _Z5cc_p1PdPjS_S0__param_3
)
{
	.reg .pred 	%p<62>;
	.reg .b32 	%r<203>;
	.reg .b64 	%rd<87>;
	.reg .b64 	%fd<106>;

	ld.param.u64 	%rd18, [_Z5cc_p1PdPjS_S0__param_0];
	ld.param.u64 	%rd19, [_Z5cc_p1PdPjS_S0__param_1];
	cvta.to.global.u64 	%rd1, %rd18;
	cvta.to.global.u64 	%rd2, %rd19;
	mov.u32 	%r1, %ntid.x;
	mov.u32 	%r2, %ctaid.x;
	mov.u32 	%r3, %tid.x;
	div.u32 	%r4, 1048576, %r1;
	and.b32  	%r70, %r4, 2097144;
	neg.s32 	%r177, %r70;
	mul.wide.u32 	%rd3, %r1, 64;
	mul.wide.u32 	%rd4, %r1, 32;
	shl.b32 	%r71, %r1, 2;
	add.s32 	%r72, %r3, %r71;
	mul.wide.u32 	%rd5, %r72, 8;
	mul.wide.u32 	%rd6, %r72, 4;
	mad.lo.s32 	%r73, %r1, 5, %r3;
	mul.wide.u32 	%rd7, %r73, 8;
	mul.wide.u32 	%rd8, %r73, 4;
	mad.lo.s32 	%r74, %r1, 6, %r3;
	mul.wide.u32 	%rd9, %r74, 8;
	mul.wide.u32 	%rd10, %r3, 8;
	mul.wide.u32 	%rd11, %r3, 4;
	mov.f64 	%fd85, 0d0000000000000000;
	mov.b32 	%r178, 0;
	mov.u64 	%rd85, %rd2;
	mov.u64 	%rd86, %rd1;
	mov.u32 	%r180, %r178;
$L__BB2_1:
	.pragma "nounroll";
	add.s64 	%rd20, %rd85, %rd11;
	ld.global.u32 	%r75, [%rd20];
	setp.ne.s32 	%p1, %r75, %r2;
	@%p1 bra 	$L__BB2_3;
	add.s32 	%r180, %r180, 1;
	add.s64 	%rd21, %rd86, %rd10;
	ld.global.f64 	%fd46, [%rd21];
	add.f64 	%fd85, %fd85, %fd46;
$L__BB2_3:
	add.s32 	%r76, %r3, %r1;
	mul.wide.u32 	%rd22, %r76, 4;
	add.s64 	%rd23, %rd85, %rd22;
	ld.global.u32 	%r77, [%rd23];
	setp.ne.s32 	%p2, %r77, %r2;
	@%p2 bra 	$L__BB2_5;
	add.s32 	%r180, %r180, 1;
	add.s32 	%r78, %r3, %r1;
	mul.wide.u32 	%rd24, %r78, 8;
	add.s64 	%rd25, %rd86, %rd24;
	ld.global.f64 	%fd47, [%rd25];
	add.f64 	%fd85, %fd85, %fd47;
$L__BB2_5:
	shl.b32 	%r79, %r1, 1;
	add.s32 	%r80, %r3, %r79;
	mul.wide.u32 	%rd26, %r80, 4;
	add.s64 	%rd27, %rd85, %rd26;
	ld.global.u32 	%r81, [%rd27];
	setp.ne.s32 	%p3, %r81, %r2;
	@%p3 bra 	$L__BB2_7;
	add.s32 	%r180, %r180, 1;
	shl.b32 	%r82, %r1, 1;
	add.s32 	%r83, %r3, %r82;
	mul.wide.u32 	%rd28, %r83, 8;
	add.s64 	%rd29, %rd86, %rd28;
	ld.global.f64 	%fd48, [%rd29];
	add.f64 	%fd85, %fd85, %fd48;
$L__BB2_7:
	mad.lo.s32 	%r84, %r1, 3, %r3;
	mul.wide.u32 	%rd30, %r84, 4;
	add.s64 	%rd31, %rd85, %rd30;
	ld.global.u32 	%r85, [%rd31];
	setp.ne.s32 	%p4, %r85, %r2;
	@%p4 bra 	$L__BB2_9;
	add.s32 	%r180, %r180, 1;
	mad.lo.s32 	%r86, %r1, 3, %r3;
	mul.wide.u32 	%rd32, %r86, 8;
	add.s64 	%rd33, %rd86, %rd32;
	ld.global.f64 	%fd49, [%rd33];
	add.f64 	%fd85, %fd85, %fd49;
$L__BB2_9:
	add.s64 	%rd34, %rd85, %rd6;
	ld.global.u32 	%r87, [%rd34];
	setp.ne.s32 	%p5, %r87, %r2;
	@%p5 bra 	$L__BB2_11;
	add.s32 	%r180, %r180, 1;
	add.s64 	%rd35, %rd86, %rd5;
	ld.global.f64 	%fd50, [%rd35];
	add.f64 	%fd85, %fd85, %fd50;
$L__BB2_11:
	add.s64 	%rd36, %rd85, %rd8;
	ld.global.u32 	%r88, [%rd36];
	setp.ne.s32 	%p6, %r88, %r2;
	@%p6 bra 	$L__BB2_13;
	add.s32 	%r180, %r180, 1;
	add.s64 	%rd37, %rd86, %rd7;
	ld.global.f64 	%fd51, [%rd37];
	add.f64 	%fd85, %fd85, %fd51;
$L__BB2_13:
	mad.lo.s32 	%r89, %r1, 6, %r3;
	mul.wide.u32 	%rd38, %r89, 4;
	add.s64 	%rd39, %rd85, %rd38;
	ld.global.u32 	%r90, [%rd39];
	setp.ne.s32 	%p7, %r90, %r2;
	@%p7 bra 	$L__BB2_15;
	add.s32 	%r180, %r180, 1;
	add.s64 	%rd40, %rd86, %rd9;
	ld.global.f64 	%fd52, [%rd40];
	add.f64 	%fd85, %fd85, %fd52;
$L__BB2_15:
	mad.lo.s32 	%r91, %r1, 7, %r3;
	mul.wide.u32 	%rd41, %r91, 4;
	add.s64 	%rd42, %rd85, %rd41;
	ld.global.u32 	%r92, [%rd42];
	setp.ne.s32 	%p8, %r92, %r2;
	@%p8 bra 	$L__BB2_17;
	add.s32 	%r180, %r180, 1;
	mad.lo.s32 	%r93, %r1, 7, %r3;
	mul.wide.u32 	%rd43, %r93, 8;
	add.s64 	%rd44, %rd86, %rd43;
	ld.global.f64 	%fd53, [%rd44];
	add.f64 	%fd85, %fd85, %fd53;
$L__BB2_17:
	add.s32 	%r178, %r178, 8;
	add.s32 	%r177, %r177, 8;
	add.s64 	%rd86, %rd86, %rd3;
	add.s64 	%rd85, %rd85, %rd4;
	setp.ne.s32 	%p9, %r177, 0;
	@%p9 bra 	$L__BB2_1;
	and.b32  	%r27, %r4, 7;
	setp.eq.s32 	%p10, %r27, 0;
	@%p10 bra 	$L__BB2_39;
	and.b32  	%r28, %r4, 3;
	setp.lt.u32 	%p11, %r27, 4;
	and.b32  	%r198, %r4, 2097144;
	@%p11 bra 	$L__BB2_29;
	add.s64 	%rd45, %rd85, %rd11;
	ld.global.u32 	%r95, [%rd45];
	setp.ne.s32 	%p12, %r95, %r2;
	@%p12 bra 	$L__BB2_22;
	add.s32 	%r180, %r180, 1;
	add.s64 	%rd46, %rd86, %rd10;
	ld.global.f64 	%fd55, [%rd46];
	add.f64 	%fd85, %fd85, %fd55;
$L__BB2_22:
	mad.lo.s32 	%r32, %r1, 9, %r3;
	mul.wide.u32 	%rd47, %r32, 4;
	sub.s64 	%rd48, %rd47, %rd4;
	add.s64 	%rd49, %rd85, %rd48;
	ld.global.u32 	%r96, [%rd49];
	setp.ne.s32 	%p13, %r96, %r2;
	@%p13 bra 	$L__BB2_24;
	add.s32 	%r180, %r180, 1;
	mul.wide.u32 	%rd50, %r32, 8;
	sub.s64 	%rd51, %rd50, %rd3;
	add.s64 	%rd52, %rd86, %rd51;
	ld.global.f64 	%fd56, [%rd52];
	add.f64 	%fd85, %fd85, %fd56;
$L__BB2_24:
	mad.lo.s32 	%r35, %r1, 10, %r3;
	mul.wide.u32 	%rd53, %r35, 4;
	sub.s64 	%rd54, %rd53, %rd4;
	add.s64 	%rd55, %rd85, %rd54;
	ld.global.u32 	%r97, [%rd55];
	setp.ne.s32 	%p14, %r97, %r2;
	@%p14 bra 	$L__BB2_26;
	add.s32 	%r180, %r180, 1;
	mul.wide.u32 	%rd56, %r35, 8;
	sub.s64 	%rd57, %rd56, %rd3;
	add.s64 	%rd58, %rd86, %rd57;
	ld.global.f64 	%fd57, [%rd58];
	add.f64 	%fd85, %fd85, %fd57;
$L__BB2_26:
	mad.lo.s32 	%r38, %r1, 11, %r3;
	mul.wide.u32 	%rd59, %r38, 4;
	sub.s64 	%rd60, %rd59, %rd4;
	add.s64 	%rd61, %rd85, %rd60;
	ld.global.u32 	%r98, [%rd61];
	setp.ne.s32 	%p15, %r98, %r2;
	@%p15 bra 	$L__BB2_28;
	add.s32 	%r180, %r180, 1;
	mul.wide.u32 	%rd62, %r38, 8;
	sub.s64 	%rd63, %rd62, %rd3;
	add.s64 	%rd64, %rd86, %rd63;
	ld.global.f64 	%fd58, [%rd64];
	add.f64 	%fd85, %fd85, %fd58;
$L__BB2_28:
	add.s32 	%r198, %r178, 4;
$L__BB2_29:
	setp.eq.s32 	%p16, %r28, 0;
	@%p16 bra 	$L__BB2_39;
	setp.eq.s32 	%p17, %r28, 1;
	@%p17 bra 	$L__BB2_36;
	mad.lo.s32 	%r45, %r198, %r1, %r3;
	mul.wide.u32 	%rd65, %r45, 4;
	add.s64 	%rd66, %rd2, %rd65;
	ld.global.u32 	%r100, [%rd66];
	setp.ne.s32 	%p18, %r100, %r2;
	@%p18 bra 	$L__BB2_33;
	add.s32 	%r180, %r180, 1;
	mul.wide.u32 	%rd67, %r45, 8;
	add.s64 	%rd68, %rd1, %rd67;
	ld.global.f64 	%fd60, [%rd68];
	add.f64 	%fd85, %fd85, %fd60;
$L__BB2_33:
	add.s32 	%r48, %r45, %r1;
	mul.wide.u32 	%rd69, %r48, 4;
	add.s64 	%rd70, %rd2, %rd69;
	ld.global.u32 	%r101, [%rd70];
	setp.ne.s32 	%p19, %r101, %r2;
	@%p19 bra 	$L__BB2_35;
	add.s32 	%r180, %r180, 1;
	mul.wide.u32 	%rd71, %r48, 8;
	add.s64 	%rd72, %rd1, %rd71;
	ld.global.f64 	%fd61, [%rd72];
	add.f64 	%fd85, %fd85, %fd61;
$L__BB2_35:
	add.s32 	%r198, %r198, 2;
$L__BB2_36:
	and.b32  	%r102, %r4, 1;
	setp.eq.b32 	%p20, %r102, 1;
	not.pred 	%p21, %p20;
	@%p21 bra 	$L__BB2_39;
	mad.lo.s32 	%r55, %r198, %r1, %r3;
	mul.wide.u32 	%rd73, %r55, 4;
	add.s64 	%rd74, %rd2, %rd73;
	ld.global.u32 	%r103, [%rd74];
	setp.ne.s32 	%p22, %r103, %r2;
	@%p22 bra 	$L__BB2_39;
	add.s32 	%r180, %r180, 1;
	mul.wide.u32 	%rd75, %r55, 8;
	add.s64 	%rd76, %rd1, %rd75;
	ld.global.f64 	%fd62, [%rd76];
	add.f64 	%fd85, %fd85, %fd62;
$L__BB2_39:
	shr.u32 	%r58, %r1, 5;
	shl.b32 	%r124, %r58, 3;
	mov.u32 	%r125, smem;
	add.s32 	%r59, %r125, %r124;
	bar.sync 	0;
	// begin inline asm
	mov.b64 {%r104,%r105}, %fd85;
	// end inline asm
	shfl.sync.down.b32	%r107|%p23, %r105, 16, 31, -1;
	shfl.sync.down.b32	%r106|%p24, %r104, 16, 31, -1;
	// begin inline asm
	mov.b64 %fd64, {%r106,%r107};
	// end inline asm
	add.f64 	%fd65, %fd85, %fd64;
	shfl.sync.down.b32	%r126|%p25, %r180, 16, 31, -1;
	add.s32 	%r127, %r126, %r180;
	// begin inline asm
	mov.b64 {%r108,%r109}, %fd65;
	// end inline asm
	shfl.sync.down.b32	%r111|%p26, %r109, 8, 31, -1;
	shfl.sync.down.b32	%r110|%p27, %r108, 8, 31, -1;
	// begin inline asm
	mov.b64 %fd66, {%r110,%r111};
	// end inline asm
	add.f64 	%fd67, %fd65, %fd66;
	shfl.sync.down.b32	%r128|%p28, %r127, 8, 31, -1;
	add.s32 	%r129, %r128, %r127;
	// begin inline asm
	mov.b64 {%r112,%r113}, %fd67;
	// end inline asm
	shfl.sync.down.b32	%r115|%p29, %r113, 4, 31, -1;
	shfl.sync.down.b32	%r114|%p30, %r112, 4, 31, -1;
	// begin inline asm
	mov.b64 %fd68, {%r114,%r115};
	// end inline asm
	add.f64 	%fd69, %fd67, %fd68;
	shfl.sync.down.b32	%r130|%p31, %r129, 4, 31, -1;
	add.s32 	%r131, %r130, %r129;
	// begin inline asm
	mov.b64 {%r116,%r117}, %fd69;
	// end inline asm
	shfl.sync.down.b32	%r119|%p32, %r117, 2, 31, -1;
	shfl.sync.down.b32	%r118|%p33, %r116, 2, 31, -1;
	// begin inline asm
	mov.b64 %fd70, {%r118,%r119};
	// end inline asm
	add.f64 	%fd71, %fd69, %fd70;
	shfl.sync.down.b32	%r132|%p34, %r131, 2, 31, -1;
	add.s32 	%r133, %r132, %r131;
	// begin inline asm
	mov.b64 {%r120,%r121}, %fd71;
	// end inline asm
	shfl.sync.down.b32	%r123|%p35, %r121, 1, 31, -1;
	shfl.sync.down.b32	%r122|%p36, %r120, 1, 31, -1;
	// begin inline asm
	mov.b64 %fd72, {%r122,%r123};
	// end inline asm
	add.f64 	%fd36, %fd71, %fd72;
	shfl.sync.down.b32	%r134|%p37, %r133, 1, 31, -1;
	add.s32 	%r60, %r134, %r133;
	and.b32  	%r135, %r3, 31;
	setp.ne.s32 	%p38, %r135, 0;
	@%p38 bra 	$L__BB2_41;
	shr.u32 	%r136, %r3, 2;
	add.s32 	%r138, %r125, %r136;
	st.shared.f64 	[%r138], %fd36;
	shr.u32 	%r139, %r3, 3;
	add.s32 	%r140, %r59, %r139;
	st.shared.u32 	[%r140], %r60;
$L__BB2_41:
	bar.sync 	0;
	setp.ge.u32 	%p39, %r3, %r58;
	mov.b32 	%r202, 0;
	mov.f64 	%fd105, 0d0000000000000000;
	@%p39 bra 	$L__BB2_43;
	shl.b32 	%r142, %r3, 3;
	add.s32 	%r144, %r125, %r142;
	ld.shared.f64 	%fd105, [%r144];
	shl.b32 	%r145, %r3, 2;
	add.s32 	%r146, %r59, %r145;
	ld.shared.u32 	%r202, [%r146];
$L__BB2_43:
	setp.gt.u32 	%p40, %r3, 31;
	@%p40 bra 	$L__BB2_52;
	setp.lt.u32 	%p41, %r1, 64;
	@%p41 bra 	$L__BB2_50;
	shr.u32 	%r151, %r1, 6;
	// begin inline asm
	mov.b64 {%r147,%r148}, %fd105;
	// end inline asm
	shfl.sync.down.b32	%r150|%p42, %r148, %r151, 31, -1;
	shfl.sync.down.b32	%r149|%p43, %r147, %r151, 31, -1;
	// begin inline asm
	mov.b64 %fd75, {%r149,%r150};
	// end inline asm
	add.f64 	%fd105, %fd105, %fd75;
	shfl.sync.down.b32	%r152|%p44, %r202, %r151, 31, -1;
	add.s32 	%r202, %r152, %r202;
	setp.lt.u32 	%p45, %r1, 128;
	@%p45 bra 	$L__BB2_50;
	shr.u32 	%r157, %r1, 7;
	// begin inline asm
	mov.b64 {%r153,%r154}, %fd105;
	// end inline asm
	shfl.sync.down.b32	%r156|%p46, %r154, %r157, 31, -1;
	shfl.sync.down.b32	%r155|%p47, %r153, %r157, 31, -1;
	// begin inline asm
	mov.b64 %fd77, {%r155,%r156};
	// end inline asm
	add.f64 	%fd105, %fd105, %fd77;
	shfl.sync.down.b32	%r158|%p48, %r202, %r157, 31, -1;
	add.s32 	%r202, %r158, %r202;
	setp.lt.u32 	%p49, %r1, 256;
	@%p49 bra 	$L__BB2_50;
	shr.u32 	%r163, %r1, 8;
	// begin inline asm
	mov.b64 {%r159,%r160}, %fd105;
	// end inline asm
	shfl.sync.down.b32	%r162|%p50, %r160, %r163, 31, -1;
	shfl.sync.down.b32	%r161|%p51, %r159, %r163, 31, -1;
	// begin inline asm
	mov.b64 %fd79, {%r161,%r162};
	// end inline asm
	add.f64 	%fd105, %fd105, %fd79;
	shfl.sync.down.b32	%r164|%p52, %r202, %r163, 31, -1;
	add.s32 	%r202, %r164, %r202;
	setp.lt.u32 	%p53, %r1, 512;
	@%p53 bra 	$L__BB2_50;
	shr.u32 	%r169, %r1, 9;
	// begin inline asm
	mov.b64 {%r165,%r166}, %fd105;
	// end inline asm
	shfl.sync.down.b32	%r168|%p54, %r166, %r169, 31, -1;
	shfl.sync.down.b32	%r167|%p55, %r165, %r169, 31, -1;
	// begin inline asm
	mov.b64 %fd81, {%r167,%r168};
	// end inline asm
	add.f64 	%fd105, %fd105, %fd81;
	shfl.sync.down.b32	%r170|%p56, %r202, %r169, 31, -1;
	add.s32 	%r202, %r170, %r202;
	setp.lt.u32 	%p57, %r1, 1024;
	@%p57 bra 	$L__BB2_50;
	shr.u32 	%r175, %r1, 10;
	// begin inline asm
	mov.b64 {%r171,%r172}, %fd105;
	// end inline asm
	shfl.sync.down.b32	%r174|%p58, %r172, %r175, 31, -1;
	shfl.sync.down.b32	%r173|%p59, %r171, %r175, 31, -1;
	// begin inline asm
	mov.b64 %fd83, {%r173,%r174};
	// end inline asm
	add.f64 	%fd105, %fd105, %fd83;
	shfl.sync.down.b32	%r176|%p60, %r202, %r175, 31, -1;
	add.s32 	%r202, %r176, %r202;
$L__BB2_50:
	setp.ne.s32 	%p61, %r3, 0;
	@%p61 bra 	$L__BB2_52;
	ld.param.u64 	%rd84, [_Z5cc_p1PdPjS_S0__param_3];
	ld.param.u64 	%rd83, [_Z5cc_p1PdPjS_S0__param_2];
	cvta.to.global.u64 	%rd77, %rd83;
	mul.wide.u32 	%rd78, %r2, 8;
	add.s64 	%rd79, %rd77, %rd78;
	st.global.f64 	[%rd79], %fd105;
	cvta.to.global.u64 	%rd80, %rd84;
	mul.wide.u32 	%rd81, %r2, 4;
	add.s64 	%rd82, %rd80, %rd81;
	st.global.u32 	[%rd82], %r202;
$L__BB2_52:
	ret;

}


// ===== COMPILED SASS (sm_100) =====

	.target	sm_100

	.elftype	@"ET_EXEC"


//--------------------- .note.nv.tkinfo           --------------------------
	.section	.note.nv.tkinfo,"",@"SHT_NOTE"
	.sectionflags	@"SHF_NOTE_NV_TKINFO"
	.tkinfo
        /*0018*/ 	.word	0x00000002
        /*0030*/ 	.string	""
        /*0030*/ 	.string	"ptxas"
        /*0030*/ 	.string	"Cuda compilation tools, release 13.0, V13.0.88"
        /*0030*/ 	.string	"Build cuda_13.0.r13.0/compiler.36424714_0"
        /*0030*/ 	.string	"-arch sm_100 -m 64 "



//--------------------- .note.nv.cuinfo           --------------------------
	.section	.note.nv.cuinfo,"",@"SHT_NOTE"
	.sectionflags	@"SHF_NOTE_NV_CUINFO"
        /*0018*/ 	.short	0x0002
        /*001a*/ 	.short	0x0064
        /*001c*/ 	.short	0x0082
	.zero		2


//--------------------- .nv.info                  --------------------------
	.section	.nv.info,"",@"SHT_CUDA_INFO"
	.align	4


	//----- nvinfo : EIATTR_REGCOUNT
	.align		4
        /*0000*/ 	.byte	0x04, 0x2f
        /*0002*/ 	.short	(.L_3 - .L_2)
	.align		4
.L_2:
        /*0004*/ 	.word	index@(_Z4nnc1jPdPj)
        /*0008*/ 	.word	0x00000028


	//----- nvinfo : EIATTR_FRAME_SIZE
	.align		4
.L_3:
        /*000c*/ 	.byte	0x04, 0x11
        /*000e*/ 	.short	(.L_5 - .L_4)
	.align		4
.L_4:
        /*0010*/ 	.word	index@(_Z4nnc1jPdPj)
        /*0014*/ 	.word	0x00000000


	//----- nvinfo : EIATTR_REGCOUNT
	.align		4
.L_5:
        /*0018*/ 	.byte	0x04, 0x2f
        /*001a*/ 	.short	(.L_7 - .L_6)
	.align		4
.L_6:
        /*001c*/ 	.word	index@(_Z4nnc2jPdPj)
        /*0020*/ 	.word	0x00000020


	//----- nvinfo : EIATTR_FRAME_SIZE
	.align		4
.L_7:
        /*0024*/ 	.byte	0x04, 0x11
        /*0026*/ 	.short	(.L_9 - .L_8)
	.align		4
.L_8:
        /*0028*/ 	.word	index@(_Z4nnc2jPdPj)
        /*002c*/ 	.word	0x00000000


	//----- nvinfo : EIATTR_REGCOUNT
	.align		4
.L_9:
        /*0030*/ 	.byte	0x04, 0x2f
        /*0032*/ 	.short	(.L_11 - .L_10)
	.align		4
.L_10:
        /*0034*/ 	.word	index@(_Z5cc_p1PdPjS_S0_)
        /*0038*/ 	.word	0x00000020


	//----- nvinfo : EIATTR_FRAME_SIZE
	.align		4
.L_11:
        /*003c*/ 	.byte	0x04, 0x11
        /*003e*/ 	.short	(.L_13 - .L_12)
	.align		4
.L_12:
        /*0040*/ 	.word	index@(_Z5cc_p1PdPjS_S0_)
        /*0044*/ 	.word	0x00000000


	//----- nvinfo : EIATTR_MIN_STACK_SIZE
	.align		4
.L_13:
        /*0048*/ 	.byte	0x04, 0x12
        /*004a*/ 	.short	(.L_15 - .L_14)
	.align		4
.L_14:
        /*004c*/ 	.word	index@(_Z5cc_p1PdPjS_S0_)
        /*0050*/ 	.word	0x00000000


	//----- nvinfo : EIATTR_MIN_STACK_SIZE
	.align		4
.L_15:
        /*0054*/ 	.byte	0x04, 0x12
        /*0056*/ 	.short	(.L_17 - .L_16)
	.align		4
.L_16:
        /*0058*/ 	.word	index@(_Z4nnc2jPdPj)
        /*005c*/ 	.word	0x00000000


	//----- nvinfo : EIATTR_MIN_STACK_SIZE
	.align		4
.L_17:
        /*0060*/ 	.byte	0x04, 0x12
        /*0062*/ 	.short	(.L_19 - .L_18)
	.align		4
.L_18:
        /*0064*/ 	.word	index@(_Z4nnc1jPdPj)
        /*0068*/ 	.word	0x00000000
.L_19:


//--------------------- .nv.compat                --------------------------
	.section	.nv.compat,"",@"SHT_CUDA_COMPAT_INFO"
	.align	4
        /*0000*/ 	.byte	0x02, 0x09, 0x00, 0x00, 0x02, 0x02, 0x01, 0x00, 0x02, 0x05, 0x05, 0x00, 0x03, 0x07, 0x01, 0x01
        /*0010*/ 	.byte	0x02, 0x03, 0x00, 0x00, 0x02, 0x06, 0x01, 0x00, 0x04, 0x0b, 0x08, 0x00, 0x01, 0x00, 0x00, 0x00
        /*0020*/ 	.byte	0x00, 0x00, 0x00, 0x00


//--------------------- .nv.info._Z5cc_p1PdPjS_S0_ --------------------------
	.section	.nv.info._Z5cc_p1PdPjS_S0_,"",@"SHT_CUDA_INFO"
	.sectionflags	@""
	.align	4


	//----- nvinfo : EIATTR_CUDA_API_VERSION
	.align		4
        /*0000*/ 	.byte	0x04, 0x37
        /*0002*/ 	.short	(.L_21 - .L_20)
.L_20:
        /*0004*/ 	.word	0x00000082


	//----- nvinfo : EIATTR_KPARAM_INFO
	.align		4
.L_21:
        /*0008*/ 	.byte	0x04, 0x17
        /*000a*/ 	.short	(.L_23 - .L_22)
.L_22:
        /*000c*/ 	.word	0x00000000
        /*0010*/ 	.short	0x0003
        /*0012*/ 	.short	0x0018
        /*0014*/ 	.byte	0x00, 0xf5, 0x21, 0x00


	//----- nvinfo : EIATTR_KPARAM_INFO
	.align		4
.L_23:
        /*0018*/ 	.byte	0x04, 0x17
        /*001a*/ 	.short	(.L_25 - .L_24)
.L_24:
        /*001c*/ 	.word	0x00000000
        /*0020*/ 	.short	0x0002
        /*0022*/ 	.short	0x0010
        /*0024*/ 	.byte	0x00, 0xf5, 0x21, 0x00


	//----- nvinfo : EIATTR_KPARAM_INFO
	.align		4
.L_25:
        /*0028*/ 	.byte	0x04, 0x17
        /*002a*/ 	.short	(.L_27 - .L_26)
.L_26:
        /*002c*/ 	.word	0x00000000
        /*0030*/ 	.short	0x0001
        /*0032*/ 	.short	0x0008
        /*0034*/ 	.byte	0x00, 0xf5, 0x21, 0x00


	//----- nvinfo : EIATTR_KPARAM_INFO
	.align		4
.L_27:
        /*0038*/ 	.byte	0x04, 0x17
        /*003a*/ 	.short	(.L_29 - .L_28)
.L_28:
        /*003c*/ 	.word	0x00000000
        /*0040*/ 	.short	0x0000
        /*0042*/ 	.short	0x0000
        /*0044*/ 	.byte	0x00, 0xf5, 0x21, 0x00


	//----- nvinfo : EIATTR_SPARSE_MMA_MASK
	.align		4
.L_29:
        /*0048*/ 	.byte	0x03, 0x50
        /*004a*/ 	.short	0x0000


	//----- nvinfo : EIATTR_MAXREG_COUNT
	.align		4
        /*004c*/ 	.byte	0x03, 0x1b
        /*004e*/ 	.short	0x00ff


	//----- nvinfo : EIATTR_NUM_BARRIERS
	.align		4
        /*0050*/ 	.byte	0x02, 0x4c
        /*0052*/ 	.byte	0x01
	.zero		1


	//----- nvinfo : EIATTR_MERCURY_ISA_VERSION
	.align		4
        /*0054*/ 	.byte	0x03, 0x5f
        /*0056*/ 	.short	0x0101


	//----- nvinfo : EIATTR_COOP_GROUP_MASK_REGIDS
	.align		4
        /*0058*/ 	.byte	0x04, 0x29
        /*005a*/ 	.short	(.L_31 - .L_30)


	//   ....[0]....
.L_30:
        /*005c*/ 	.word	0xffffffff


	//   ....[1]....
        /*0060*/ 	.word	0xffffffff


	//   ....[2]....
        /*0064*/ 	.word	0xffffffff


	//   ....[3]....
        /*0068*/ 	.word	0xffffffff


	//   ....[4]....
        /*006c*/ 	.word	0xffffffff


	//   ....[5]....
        /*0070*/ 	.word	0xffffffff


	//   ....[6]....
        /*0074*/ 	.word	0xffffffff


	//   ....[7]....
        /*0078*/ 	.word	0xffffffff


	//   ....[8]....
        /*007c*/ 	.word	0xffffffff


	//   ....[9]....
        /*0080*/ 	.word	0xffffffff


	//   ....[10]....
        /*0084*/ 	.word	0xffffffff


	//   ....[11]....
        /*0088*/ 	.word	0xffffffff


	//   ....[12]....
        /*008c*/ 	.word	0xffffffff


	//   ....[13]....
        /*0090*/ 	.word	0xffffffff


	//   ....[14]....
        /*0094*/ 	.word	0xffffffff


	//   ....[15]....
        /*0098*/ 	.word	0xffffffff


	//   ....[16]....
        /*009c*/ 	.word	0xffffffff


	//   ....[17]....
        /*00a0*/ 	.word	0xffffffff


	//   ....[18]....
        /*00a4*/ 	.word	0xffffffff


	//   ....[19]....
        /*00a8*/ 	.word	0xffffffff


	//   ....[20]....
        /*00ac*/ 	.word	0xffffffff


	//   ....[21]....
        /*00b0*/ 	.word	0xffffffff


	//   ....[22]....
        /*00b4*/ 	.word	0xffffffff


	//   ....[23]....
        /*00b8*/ 	.word	0xffffffff


	//   ....[24]....
        /*00bc*/ 	.word	0xffffffff


	//   ....[25]....
        /*00c0*/ 	.word	0xffffffff


	//   ....[26]....
        /*00c4*/ 	.word	0xffffffff


	//   ....[27]....
        /*00c8*/ 	.word	0xffffffff


	//   ....[28]....
        /*00cc*/ 	.word	0xffffffff


	//   ....[29]....
        /*00d0*/ 	.word	0xffffffff


	//----- nvinfo : EIATTR_COOP_GROUP_INSTR_OFFSETS
	.align		4
.L_31:
        /*00d4*/ 	.byte	0x04, 0x28
        /*00d6*/ 	.short	(.L_33 - .L_32)


	//   ....[0]....
.L_32:
        /*00d8*/ 	.word	0x00000c60


	//   ....[1]....
        /*00dc*/ 	.word	0x00000c90


	//   ....[2]....
        /*00e0*/ 	.word	0x00000ca0


	//   ....[3]....
        /*00e4*/ 	.word	0x00000ce0


	//   ....[4]....
        /*00e8*/ 	.word	0x00000cf0


	//   ....[5]....
        /*00ec*/ 	.word	0x00000d00


	//   ....[6]....
        /*00f0*/ 	.word	0x00000d40


	//   ....[7]....
        /*00f4*/ 	.word	0x00000d60


	//   ....[8]....
        /*00f8*/ 	.word	0x00000d70


	//   ....[9]....
        /*00fc*/ 	.word	0x00000da0


	//   ....[10]....
        /*0100*/ 	.word	0x00000db0


	//   ....[11]....
        /*0104*/ 	.word	0x00000dc0


	//   ....[12]....
        /*0108*/ 	.word	0x00000e00


	//   ....[13]....
        /*010c*/ 	.word	0x00000e20


	//   ....[14]....
        /*0110*/ 	.word	0x00000e40


	//   ....[15]....
        /*0114*/ 	.word	0x00000f80


	//   ....[16]....
        /*0118*/ 	.word	0x00000f90


	//   ....[17]....
        /*011c*/ 	.word	0x00000fa0


	//   ....[18]....
        /*0120*/ 	.word	0x00001000


	//   ....[19]....
        /*0124*/ 	.word	0x00001010


	//   ....[20]....
        /*0128*/ 	.word	0x00001020


	//   ....[21]....
        /*012c*/ 	.word	0x00001080


	//   ....[22]....
        /*0130*/ 	.word	0x00001090


	//   ....[23]....
        /*0134*/ 	.word	0x000010a0


	//   ....[24]....
        /*0138*/ 	.word	0x00001100


	//   ....[25]....
        /*013c*/ 	.word	0x00001110


	//   ....[26]....
        /*0140*/ 	.word	0x00001120


	//   ....[27]....
        /*0144*/ 	.word	0x00001170


	//   ....[28]....
        /*0148*/ 	.word	0x00001180


	//   ....[29]....
        /*014c*/ 	.word	0x00001190


	//----- nvinfo : EIATTR_VRC_CTA_INIT_COUNT
	.align		4
.L_33:
        /*0150*/ 	.byte	0x02, 0x4a
	.zero		1
	.zero		1


	//----- nvinfo : EIATTR_EXIT_INSTR_OFFSETS
	.align		4
        /*0154*/ 	.byte	0x04, 0x1c
        /*0156*/ 	.short	(.L_35 - .L_34)


	//   ....[0]....
.L_34:
        /*0158*/ 	.word	0x00000f30


	//   ....[1]....
        /*015c*/ 	.word	0x000011d0


	//   ....[2]....
        /*0160*/ 	.word	0x00001240


	//----- nvinfo : EIATTR_CRS_STACK_SIZE
	.align		4
.L_35:
        /*0164*/ 	.byte	0x04, 0x1e
        /*0166*/ 	.short	(.L_37 - .L_36)
.L_36:
        /*0168*/ 	.word	0x00000000


	//----- nvinfo : EIATTR_CBANK_PARAM_SIZE
	.align		4
.L_37:
        /*016c*/ 	.byte	0x03, 0x19
        /*016e*/ 	.short	0x0020


	//----- nvinfo : EIATTR_PARAM_CBANK
	.align		4
        /*0170*/ 	.byte	0x04, 0x0a
        /*0172*/ 	.short	(.L_39 - .L_38)
	.align		4
.L_38:
        /*0174*/ 	.word	index@(.nv.constant0._Z5cc_p1PdPjS_S0_)
        /*0178*/ 	.short	0x0380
        /*017a*/ 	.short	0x0020


	//----- nvinfo : EIATTR_SW_WAR
	.align		4
.L_39:
        /*017c*/ 	.byte	0x04, 0x36
        /*017e*/ 	.short	(.L_41 - .L_40)
.L_40:
        /*0180*/ 	.word	0x00000008
.L_41:


//--------------------- .nv.info._Z4nnc2jPdPj     --------------------------
	.section	.nv.info._Z4nnc2jPdPj,"",@"SHT_CUDA_INFO"
	.sectionflags	@""
	.align	4


	//----- nvinfo : EIATTR_CUDA_API_VERSION
	.align		4
        /*0000*/ 	.byte	0x04, 0x37
        /*0002*/ 	.short	(.L_43 - .L_42)
.L_42:
        /*0004*/ 	.word	0x00000082


	//----- nvinfo : EIATTR_KPARAM_INFO
	.align		4
.L_43:
        /*0008*/ 	.byte	0x04, 0x17
        /*000a*/ 	.short	(.L_45 - .L_44)
.L_44:
        /*000c*/ 	.word	0x00000000
        /*0010*/ 	.short	0x0002
        /*0012*/ 	.short	0x0010
        /*0014*/ 	.byte	0x00, 0xf5, 0x21, 0x00


	//----- nvinfo : EIATTR_KPARAM_INFO
	.align		4
.L_45:
        /*0018*/ 	.byte	0x04, 0x17
        /*001a*/ 	.short	(.L_47 - .L_46)
.L_46:
        /*001c*/ 	.word	0x00000000
        /*0020*/ 	.short	0x0001
        /*0022*/ 	.short	0x0008
        /*0024*/ 	.byte	0x00, 0xf5, 0x21, 0x00


	//----- nvinfo : EIATTR_KPARAM_INFO
	.align		4
.L_47:
        /*0028*/ 	.byte	0x04, 0x17
        /*002a*/ 	.short	(.L_49 - .L_48)
.L_48:
        /*002c*/ 	.word	0x00000000
        /*0030*/ 	.short	0x0000
        /*0032*/ 	.short	0x0000
        /*0034*/ 	.byte	0x00, 0xf0, 0x11, 0x00


	//----- nvinfo : EIATTR_SPARSE_MMA_MASK
	.align		4
.L_49:
        /*0038*/ 	.byte	0x03, 0x50
        /*003a*/ 	.short	0x0000


	//----- nvinfo : EIATTR_MAXREG_COUNT
	.align		4
        /*003c*/ 	.byte	0x03, 0x1b
        /*003e*/ 	.short	0x00ff


	//----- nvinfo : EIATTR_NUM_BARRIERS
	.align		4
        /*0040*/ 	.byte	0x02, 0x4c
        /*0042*/ 	.byte	0x01
	.zero		1


	//----- nvinfo : EIATTR_MERCURY_ISA_VERSION
	.align		4
        /*0044*/ 	.byte	0x03, 0x5f
        /*0046*/ 	.short	0x0101


	//----- nvinfo : EIATTR_COOP_GROUP_MASK_REGIDS
	.align		4
        /*0048*/ 	.byte	0x04, 0x29
        /*004a*/ 	.short	(.L_51 - .L_50)


	//   ....[0]....
.L_50:
        /*004c*/ 	.word	0xffffffff


	//   ....[1]....
        /*0050*/ 	.word	0xffffffff


	//   ....[2]....
        /*0054*/ 	.word	0xffffffff


	//   ....[3]....
        /*0058*/ 	.word	0xffffffff


	//   ....[4]....
        /*005c*/ 	.word	0xffffffff


	//   ....[5]....
        /*0060*/ 	.word	0xffffffff


	//   ....[6]....
        /*0064*/ 	.word	0xffffffff


	//   ....[7]....
        /*0068*/ 	.word	0xffffffff


	//   ....[8]....
        /*006c*/ 	.word	0xffffffff


	//   ....[9]....
        /*0070*/ 	.word	0xffffffff


	//   ....[10]....
        /*0074*/ 	.word	0xffffffff


	//   ....[11]....
        /*0078*/ 	.word	0xffffffff


	//   ....[12]....
        /*007c*/ 	.word	0xffffffff


	//   ....[13]....
        /*0080*/ 	.word	0xffffffff


	//   ....[14]....
        /*0084*/ 	.word	0xffffffff


	//   ....[15]....
        /*0088*/ 	.word	0xffffffff


	//   ....[16]....
        /*008c*/ 	.word	0xffffffff


	//   ....[17]....
        /*0090*/ 	.word	0xffffffff


	//   ....[18]....
        /*0094*/ 	.word	0xffffffff


	//   ....[19]....
        /*0098*/ 	.word	0xffffffff


	//   ....[20]....
        /*009c*/ 	.word	0xffffffff


	//   ....[21]....
        /*00a0*/ 	.word	0xffffffff


	//   ....[22]....
        /*00a4*/ 	.word	0xffffffff


	//   ....[23]....
        /*00a8*/ 	.word	0xffffffff


	//   ....[24]....
        /*00ac*/ 	.word	0xffffffff


	//   ....[25]....
        /*00b0*/ 	.word	0xffffffff


	//   ....[26]....
        /*00b4*/ 	.word	0xffffffff


	//   ....[27]....
        /*00b8*/ 	.word	0xffffffff


	//   ....[28]....
        /*00bc*/ 	.word	0xffffffff


	//   ....[29]....
        /*00c0*/ 	.word	0xffffffff


	//   ....[30]....
        /*00c4*/ 	.word	0xffffffff


	//   ....[31]....
        /*00c8*/ 	.word	0xffffffff


	//   ....[32]....
        /*00cc*/ 	.word	0xffffffff


	//   ....[33]....
        /*00d0*/ 	.word	0xffffffff


	//   ....[34]....
        /*00d4*/ 	.word	0xffffffff


	//   ....[35]....
        /*00d8*/ 	.word	0xffffffff


	//   ....[36]....
        /*00dc*/ 	.word	0xffffffff


	//   ....[37]....
        /*00e0*/ 	.word	0xffffffff


	//   ....[38]....
        /*00e4*/ 	.word	0xffffffff


	//   ....[39]....
        /*00e8*/ 	.word	0xffffffff


	//   ....[40]....
        /*00ec*/ 	.word	0xffffffff


	//   ....[41]....
        /*00f0*/ 	.word	0xffffffff


	//   ....[42]....
        /*00f4*/ 	.word	0xffffffff


	//   ....[43]....
        /*00f8*/ 	.word	0xffffffff


	//   ....[44]....
        /*00fc*/ 	.word	0xffffffff


	//   ....[45]....
        /*0100*/ 	.word	0xffffffff


	//   ....[46]....
        /*0104*/ 	.word	0xffffffff


	//   ....[47]....
        /*0108*/ 	.word	0xffffffff


	//   ....[48]....
        /*010c*/ 	.word	0xffffffff


	//   ....[49]....
        /*0110*/ 	.word	0xffffffff


	//   ....[50]....
        /*0114*/ 	.word	0xffffffff


	//   ....[51]....
        /*0118*/ 	.word	0xffffffff


	//   ....[52]....
        /*011c*/ 	.word	0xffffffff


	//   ....[53]....
        /*0120*/ 	.word	0xffffffff


	//   ....[54]....
        /*0124*/ 	.word	0xffffffff


	//   ....[55]....
        /*0128*/ 	.word	0xffffffff


	//   ....[56]....
        /*012c*/ 	.word	0xffffffff


	//   ....[57]....
        /*0130*/ 	.word	0xffffffff


	//   ....[58]....
        /*0134*/ 	.word	0xffffffff


	//   ....[59]....
        /*0138*/ 	.word	0xffffffff


	//   ....[60]....
        /*013c*/ 	.word	0xffffffff


	//   ....[61]....
        /*0140*/ 	.word	0xffffffff


	//   ....[62]....
        /*0144*/ 	.word	0xffffffff


	//   ....[63]....
        /*0148*/ 	.word	0xffffffff


	//   ....[64]....
        /*014c*/ 	.word	0xffffffff


	//   ....[65]....
        /*0150*/ 	.word	0xffffffff


	//   ....[66]....
        /*0154*/ 	.word	0xffffffff


	//   ....[67]....
        /*0158*/ 	.word	0xffffffff


	//   ....[68]....
        /*015c*/ 	.word	0xffffffff


	//   ....[69]....
        /*0160*/ 	.word	0xffffffff


	//   ....[70]....
        /*0164*/ 	.word	0xffffffff


	//   ....[71]....
        /*0168*/ 	.word	0xffffffff


	//   ....[72]....
        /*016c*/ 	.word	0xffffffff


	//   ....[73]....
        /*0170*/ 	.word	0xffffffff


	//   ....[74]....
        /*0174*/ 	.word	0xffffffff


	//   ....[75]....
        /*0178*/ 	.word	0xffffffff


	//   ....[76]....
        /*017c*/ 	.word	0xffffffff


	//   ....[77]....
        /*0180*/ 	.word	0xffffffff


	//   ....[78]....
        /*0184*/ 	.word	0xffffffff


	//   ....[79]....
        /*0188*/ 	.word	0xffffffff


	//   ....[80]....
        /*018c*/ 	.word	0xffffffff


	//   ....[81]....
        /*0190*/ 	.word	0xffffffff


	//   ....[82]....
        /*0194*/ 	.word	0xffffffff


	//   ....[83]....
        /*0198*/ 	.word	0xffffffff


	//   ....[84]....
        /*019c*/ 	.word	0xffffffff


	//   ....[85]....
        /*01a0*/ 	.word	0xffffffff


	//   ....[86]....
        /*01a4*/ 	.word	0xffffffff


	//   ....[87]....
        /*01a8*/ 	.word	0xffffffff


	//   ....[88]....
        /*01ac*/ 	.word	0xffffffff


	//   ....[89]....
        /*01b0*/ 	.word	0xffffffff


	//   ....[90]....
        /*01b4*/ 	.word	0xffffffff


	//   ....[91]....
        /*01b8*/ 	.word	0xffffffff


	//   ....[92]....
        /*01bc*/ 	.word	0xffffffff


	//   ....[93]....
        /*01c0*/ 	.word	0x05000002


	//   ....[94]....
        /*01c4*/ 	.word	0x05000002


	//   ....[95]....
        /*01c8*/ 	.word	0x05000002


	//   ....[96]....
        /*01cc*/ 	.word	0x05000002


	//   ....[97]....
        /*01d0*/ 	.word	0x05000002


	//   ....[98]....
        /*01d4*/ 	.word	0x05000002


	//   ....[99]....
        /*01d8*/ 	.word	0x05000002


	//   ....[100]....
        /*01dc*/ 	.word	0x05000002


	//   ....[101]....
        /*01e0*/ 	.word	0x05000002


	//   ....[102]....
        /*01e4*/ 	.word	0x05000002


	//   ....[103]....
        /*01e8*/ 	.word	0x05000002


	//   ....[104]....
        /*01ec*/ 	.word	0x05000002


	//   ....[105]....
        /*01f0*/ 	.word	0x05000002


	//   ....[106]....
        /*01f4*/ 	.word	0x05000002


	//   ....[107]....
        /*01f8*/ 	.word	0x05000002


	//   ....[108]....
        /*01fc*/ 	.word	0x05000002


	//   ....[109]....
        /*0200*/ 	.word	0x05000002


	//   ....[110]....
        /*0204*/ 	.word	0x05000002


	//   ....[111]....
        /*0208*/ 	.word	0x05000002


	//   ....[112]....
        /*020c*/ 	.word	0x05000002


	//   ....[113]....
        /*0210*/ 	.word	0x05000002


	//   ....[114]....
        /*0214*/ 	.word	0x05000002


	//   ....[115]....
        /*0218*/ 	.word	0x05000002


	//   ....[116]....
        /*021c*/ 	.word	0x05000002


	//   ....[117]....
        /*0220*/ 	.word	0x05000002


	//   ....[118]....
        /*0224*/ 	.word	0x05000002


	//   ....[119]....
        /*0228*/ 	.word	0x05000002


	//   ....[120]....
        /*022c*/ 	.word	0x05000002


	//   ....[121]....
        /*0230*/ 	.word	0x05000002


	//   ....[122]....
        /*0234*/ 	.word	0x05000002


	//   ....[123]....
        /*0238*/ 	.word	0x05000002


	//   ....[124]....
        /*023c*/ 	.word	0x05000002


	//   ....[125]....
        /*0240*/ 	.word	0x05000002


	//   ....[126]....
        /*0244*/ 	.word	0x05000002


	//   ....[127]....
        /*0248*/ 	.word	0x05000002


	//   ....[128]....
        /*024c*/ 	.word	0x05000002


	//   ....[129]....
        /*0250*/ 	.word	0x05000002


	//   ....[130]....
        /*0254*/ 	.word	0x05000002


	//   ....[131]....
        /*0258*/ 	.word	0x05000002


	//   ....[132]....
        /*025c*/ 	.word	0x05000002


	//   ....[133]....
        /*0260*/ 	.word	0x05000002


	//   ....[134]....
        /*0264*/ 	.word	0x05000002


	//   ....[135]....
        /*0268*/ 	.word	0x05000002


	//   ....[136]....
        /*026c*/ 	.word	0x05000002


	//   ....[137]....
        /*0270*/ 	.word	0x05000002


	//   ....[138]....
        /*0274*/ 	.word	0x05000002


	//   ....[139]....
        /*0278*/ 	.word	0x05000002


	//   ....[140]....
        /*027c*/ 	.word	0x05000002


	//   ....[141]....
        /*0280*/ 	.word	0x05000002


	//   ....[142]....
        /*0284*/ 	.word	0x05000002


	//   ....[143]....
        /*0288*/ 	.word	0x05000002


	//   ....[144]....
        /*028c*/ 	.word	0x05000002


	//   ....[145]....
        /*0290*/ 	.word	0x05000002


	//   ....[146]....
        /*0294*/ 	.word	0x05000002


	//   ....[147]....
        /*0298*/ 	.word	0x05000002


	//   ....[148]....
        /*029c*/ 	.word	0x05000002


	//   ....[149]....
        /*02a0*/ 	.word	0x05000002


	//   ....[150]....
        /*02a4*/ 	.word	0x05000002


	//   ....[151]....
        /*02a8*/ 	.word	0x05000002


	//   ....[152]....
        /*02ac*/ 	.word	0x05000002


	//   ....[153]....
        /*02b0*/ 	.word	0x05000002


	//   ....[154]....
        /*02b4*/ 	.word	0x05000002


	//   ....[155]....
        /*02b8*/ 	.word	0x05000002


	//   ....[156]....
        /*02bc*/ 	.word	0x05000002


	//   ....[157]....
        /*02c0*/ 	.word	0x05000002


	//   ....[158]....
        /*02c4*/ 	.word	0x05000002


	//   ....[159]....
        /*02c8*/ 	.word	0x05000002


	//   ....[160]....
        /*02cc*/ 	.word	0x05000002


	//   ....[161]....
        /*02d0*/ 	.word	0x05000002


	//   ....[162]....
        /*02d4*/ 	.word	0x05000002


	//   ....[163]....
        /*02d8*/ 	.word	0x05000002


	//   ....[164]....
        /*02dc*/ 	.word	0x05000002


	//   ....[165]....
        /*02e0*/ 	.word	0x05000002


	//   ....[166]....
        /*02e4*/ 	.word	0x05000002


	//   ....[167]....
        /*02e8*/ 	.word	0x05000002


	//   ....[168]....
        /*02ec*/ 	.word	0x05000002


	//   ....[169]....
        /*02f0*/ 	.word	0x05000002


	//   ....[170]....
        /*02f4*/ 	.word	0x05000002


	//----- nvinfo : EIATTR_COOP_GROUP_INSTR_OFFSETS
	.align		4
.L_51:
        /*02f8*/ 	.byte	0x04, 0x28
        /*02fa*/ 	.short	(.L_53 - .L_52)


	//   ....[0]....
.L_52:
        /*02fc*/ 	.word	0x00000b80


	//   ....[1]....
        /*0300*/ 	.word	0x00000bc0


	//   ....[2]....
        /*0304*/ 	.word	0x00000bd0


	//   ....[3]....
        /*0308*/ 	.word	0x00000c50


	//   ....[4]....
        /*030c*/ 	.word	0x00000c60


	//   ....[5]....
        /*0310*/ 	.word	0x00000c70


	//   ....[6]....
        /*0314*/ 	.word	0x00000cc0


	//   ....[7]....
        /*0318*/ 	.word	0x00000ce0


	//   ....[8]....
        /*031c*/ 	.word	0x00000cf0


	//   ....[9]....
        /*0320*/ 	.word	0x00000d40


	//   ....[10]....
        /*0324*/ 	.word	0x00000d50


	//   ....[11]....
        /*0328*/ 	.word	0x00000d60


	//   ....[12]....
        /*032c*/ 	.word	0x00000db0


	//   ....[13]....
        /*0330*/ 	.word	0x00000dd0


	//   ....[14]....
        /*0334*/ 	.word	0x00000de0


	//   ....[15]....
        /*0338*/ 	.word	0x00000f50


	//   ....[16]....
        /*033c*/ 	.word	0x00000f60


	//   ....[17]....
        /*0340*/ 	.word	0x00000f70


	//   ....[18]....
        /*0344*/ 	.word	0x00001030


	//   ....[19]....
        /*0348*/ 	.word	0x00001040


	//   ....[20]....
        /*034c*/ 	.word	0x00001050


	//   ....[21]....
        /*0350*/ 	.word	0x00001110


	//   ....[22]....
        /*0354*/ 	.word	0x00001120


	//   ....[23]....
        /*0358*/ 	.word	0x00001130


	//   ....[24]....
        /*035c*/ 	.word	0x000011f0


	//   ....[25]....
        /*0360*/ 	.word	0x00001200


	//   ....[26]....
        /*0364*/ 	.word	0x00001210


	//   ....[27]....
        /*0368*/ 	.word	0x000012d0


	//   ....[28]....
        /*036c*/ 	.word	0x000012e0


	//   ....[29]....
        /*0370*/ 	.word	0x000012f0


	//   ....[30]....
        /*0374*/ 	.word	0x000013b0


	//   ....[31]....
        /*0378*/ 	.word	0x000013c0


	//   ....[32]....
        /*037c*/ 	.word	0x000013d0


	//   ....[33]....
        /*0380*/ 	.word	0x00001490


	//   ....[34]....
        /*0384*/ 	.word	0x000014a0


	//   ....[35]....
        /*0388*/ 	.word	0x000014b0


	//   ....[36]....
        /*038c*/ 	.word	0x00001570


	//   ....[37]....
        /*0390*/ 	.word	0x00001580


	//   ....[38]....
        /*0394*/ 	.word	0x00001590


	//   ....[39]....
        /*0398*/ 	.word	0x00001650


	//   ....[40]....
        /*039c*/ 	.word	0x00001660


	//   ....[41]....
        /*03a0*/ 	.word	0x00001670


	//   ....[42]....
        /*03a4*/ 	.word	0x00001730


	//   ....[43]....
        /*03a8*/ 	.word	0x00001740


	//   ....[44]....
        /*03ac*/ 	.word	0x00001750


	//   ....[45]....
        /*03b0*/ 	.word	0x00001810


	//   ....[46]....
        /*03b4*/ 	.word	0x00001820


	//   ....[47]....
        /*03b8*/ 	.word	0x00001830


	//   ....[48]....
        /*03bc*/ 	.word	0x000018f0


	//   ....[49]....
        /*03c0*/ 	.word	0x00001900


	//   ....[50]....
        /*03c4*/ 	.word	0x00001910


	//   ....[51]....
        /*03c8*/ 	.word	0x000019d0


	//   ....[52]....
        /*03cc*/ 	.word	0x000019e0


	//   ....[53]....
        /*03d0*/ 	.word	0x000019f0


	//   ....[54]....
        /*03d4*/ 	.word	0x00001ab0


	//   ....[55]....
        /*03d8*/ 	.word	0x00001ac0


	//   ....[56]....
        /*03dc*/ 	.word	0x00001ad0


	//   ....[57]....
        /*03e0*/ 	.word	0x00001b90


	//   ....[58]....
        /*03e4*/ 	.word	0x00001ba0


	//   ....[59]....
        /*03e8*/ 	.word	0x00001bb0


	//   ....[60]....
        /*03ec*/ 	.word	0x00001c70


	//   ....[61]....
        /*03f0*/ 	.word	0x00001c80


	//   ....[62]....
        /*03f4*/ 	.word	0x00001c90


	//   ....[63]....
        /*03f8*/ 	.word	0x00001d50


	//   ....[64]....
        /*03fc*/ 	.word	0x00001d60


	//   ....[65]....
        /*0400*/ 	.word	0x00001d70


	//   ....[66]....
        /*0404*/ 	.word	0x00001e30


	//   ....[67]....
        /*0408*/ 	.word	0x00001e40


	//   ....[68]....
        /*040c*/ 	.word	0x00001e50


	//   ....[69]....
        /*0410*/ 	.word	0x00001f10


	//   ....[70]....
        /*0414*/ 	.word	0x00001f20


	//   ....[71]....
        /*0418*/ 	.word	0x00001f30


	//   ....[72]....
        /*041c*/ 	.word	0x00001ff0


	//   ....[73]....
        /*0420*/ 	.word	0x00002000


	//   ....[74]....
        /*0424*/ 	.word	0x00002010


	//   ....[75]....
        /*0428*/ 	.word	0x000020d0


	//   ....[76]....
        /*042c*/ 	.word	0x000020e0


	//   ....[77]....
        /*0430*/ 	.word	0x000020f0


	//   ....[78]....
        /*0434*/ 	.word	0x000021b0


	//   ....[79]....
        /*0438*/ 	.word	0x000021c0


	//   ....[80]....
        /*043c*/ 	.word	0x000021d0


	//   ....[81]....
        /*0440*/ 	.word	0x00002290


	//   ....[82]....
        /*0444*/ 	.word	0x000022a0


	//   ....[83]....
        /*0448*/ 	.word	0x000022b0


	//   ....[84]....
        /*044c*/ 	.word	0x00002370


	//   ....[85]....
        /*0450*/ 	.word	0x00002380


	//   ....[86]....
        /*0454*/ 	.word	0x00002390


	//   ....[87]....
        /*0458*/ 	.word	0x00002450


	//   ....[88]....
        /*045c*/ 	.word	0x00002460


	//   ....[89]....
        /*0460*/ 	.word	0x00002470


	//   ....[90]....
        /*0464*/ 	.word	0x00002520


	//   ....[91]....
        /*0468*/ 	.word	0x00002530


	//   ....[92]....
        /*046c*/ 	.word	0x00002540


	//   ....[93]....
        /*0470*/ 	.word	0x00002640


	//   ....[94]....
        /*0474*/ 	.word	0x00002690


	//   ....[95]....
        /*0478*/ 	.word	0x000026e0


	//   ....[96]....
        /*047c*/ 	.word	0x00002760


	//   ....[97]....
        /*0480*/ 	.word	0x000027e0


	//   ....[98]....
        /*0484*/ 	.word	0x00002830


	//   ....[99]....
        /*0488*/ 	.word	0x000028b0


	//   ....[100]....
        /*048c*/ 	.word	0x00002930


	//   ....[101]....
        /*0490*/ 	.word	0x00002980


	//   ....[102]....
        /*0494*/ 	.word	0x00002a00


	//   ....[103]....
        /*0498*/ 	.word	0x00002a80


	//   ....[104]....
        /*049c*/ 	.word	0x00002ad0


	//   ....[105]....
        /*04a0*/ 	.word	0x00002b50


	//   ....[106]....
        /*04a4*/ 	.word	0x00002bd0


	//   ....[107]....
        /*04a8*/ 	.word	0x00002c20


	//   ....[108]....
        /*04ac*/ 	.word	0x00002ca0


	//   ....[109]....
        /*04b0*/ 	.word	0x00002d20


	//   ....[110]....
        /*04b4*/ 	.word	0x00002d70


	//   ....[111]....
        /*04b8*/ 	.word	0x00002df0


	//   ....[112]....
        /*04bc*/ 	.word	0x00002e70


	//   ....[113]....
        /*04c0*/ 	.word	0x00002ec0


	//   ....[114]....
        /*04c4*/ 	.word	0x00002f40


	//   ....[115]....
        /*04c8*/ 	.word	0x00002fc0


	//   ....[116]....
        /*04cc*/ 	.word	0x00003010


	//   ....[117]....
        /*04d0*/ 	.word	0x00003090


	//   ....[118]....
        /*04d4*/ 	.word	0x00003110


	//   ....[119]....
        /*04d8*/ 	.word	0x00003160


	//   ....[120]....
        /*04dc*/ 	.word	0x000031e0


	//   ....[121]....
        /*04e0*/ 	.word	0x00003260


	//   ....[122]....
        /*04e4*/ 	.word	0x000032b0


	//   ....[123]....
        /*04e8*/ 	.word	0x00003330


	//   ....[124]....
        /*04ec*/ 	.word	0x000033b0


	//   ....[125]....
        /*04f0*/ 	.word	0x00003400


	//   ....[126]....
        /*04f4*/ 	.word	0x00003480


	//   ....[127]....
        /*04f8*/ 	.word	0x00003500


	//   ....[128]....
        /*04fc*/ 	.word	0x00003550


	//   ....[129]....
        /*0500*/ 	.word	0x000035d0


	//   ....[130]....
        /*0504*/ 	.word	0x00003650


	//   ....[131]....
        /*0508*/ 	.word	0x000036a0


	//   ....[132]....
        /*050c*/ 	.word	0x00003720


	//   ....[133]....
        /*0510*/ 	.word	0x000037a0


	//   ....[134]....
        /*0514*/ 	.word	0x000037f0


	//   ....[135]....
        /*0518*/ 	.word	0x00003870


	//   ....[136]....
        /*051c*/ 	.word	0x000038f0


	//   ....[137]....
        /*0520*/ 	.word	0x00003940


	//   ....[138]....
        /*0524*/ 	.word	0x000039c0


	//   ....[139]....
        /*0528*/ 	.word	0x00003a40


	//   ....[140]....
        /*052c*/ 	.word	0x00003a90


	//   ....[141]....
        /*0530*/ 	.word	0x00003b10


	//   ....[142]....
        /*0534*/ 	.word	0x00003b90


	//   ....[143]....
        /*0538*/ 	.word	0x00003be0


	//   ....[144]....
        /*053c*/ 	.word	0x00003c60


	//   ....[145]....
        /*0540*/ 	.word	0x00003ce0


	//   ....[146]....
        /*0544*/ 	.word	0x00003d30


	//   ....[147]....
        /*0548*/ 	.word	0x00003db0


	//   ....[148]....
        /*054c*/ 	.word	0x00003e30


	//   ....[149]....
        /*0550*/ 	.word	0x00003e80


	//   ....[150]....
        /*0554*/ 	.word	0x00003f00


	//   ....[151]....
        /*0558*/ 	.word	0x00003f80


	//   ....[152]....
        /*055c*/ 	.word	0x00003fd0


	//   ....[153]....
        /*0560*/ 	.word	0x00004050


	//   ....[154]....
        /*0564*/ 	.word	0x000040d0


	//   ....[155]....
        /*0568*/ 	.word	0x00004120


	//   ....[156]....
        /*056c*/ 	.word	0x000041a0


	//   ....[157]....
        /*0570*/ 	.word	0x00004220


	//   ....[158]....
        /*0574*/ 	.word	0x00004270


	//   ....[159]....
        /*0578*/ 	.word	0x000042f0


	//   ....[160]....
        /*057c*/ 	.word	0x00004370


	//   ....[161]....
        /*0580*/ 	.word	0x000043c0


	//   ....[162]....
        /*0584*/ 	.word	0x00004440


	//   ....[163]....
        /*0588*/ 	.word	0x000044c0


	//   ....[164]....
        /*058c*/ 	.word	0x00004510


	//   ....[165]....
        /*0590*/ 	.word	0x00004590


	//   ....[166]....
        /*0594*/ 	.word	0x00004610


	//   ....[167]....
        /*0598*/ 	.word	0x00004660


	//   ....[168]....
        /*059c*/ 	.word	0x000046f0


	//   ....[169]....
        /*05a0*/ 	.word	0x00004780


	//   ....[170]....
        /*05a4*/ 	.word	0x000047d0


	//----- nvinfo : EIATTR_VRC_CTA_INIT_COUNT
	.align		4
.L_53:
        /*05a8*/ 	.byte	0x02, 0x4a
	.zero		1
	.zero		1


	//----- nvinfo : EIATTR_EXIT_INSTR_OFFSETS
	.align		4
        /*05ac*/ 	.byte	0x04, 0x1c
        /*05ae*/ 	.short	(.L_55 - .L_54)


	//   ....[0]....
.L_54:
        /*05b0*/ 	.word	0x000025b0


	//   ....[1]....
        /*05b4*/ 	.word	0x000025f0


	//----- nvinfo : EIATTR_CRS_STACK_SIZE
	.align		4
.L_55:
        /*05b8*/ 	.byte	0x04, 0x1e
        /*05ba*/ 	.short	(.L_57 - .L_56)
.L_56:
        /*05bc*/ 	.word	0x00000000


	//----- nvinfo : EIATTR_CBANK_PARAM_SIZE
	.align		4
.L_57:
        /*05c0*/ 	.byte	0x03, 0x19
        /*05c2*/ 	.short	0x0018


	//----- nvinfo : EIATTR_PARAM_CBANK
	.align		4
        /*05c4*/ 	.byte	0x04, 0x0a
        /*05c6*/ 	.short	(.L_59 - .L_58)
	.align		4
.L_58:
        /*05c8*/ 	.word	index@(.nv.constant0._Z4nnc2jPdPj)
        /*05cc*/ 	.short	0x0380
        /*05ce*/ 	.short	0x0018


	//----- nvinfo : EIATTR_SW_WAR
	.align		4
.L_59:
        /*05d0*/ 	.byte	0x04, 0x36
        /*05d2*/ 	.short	(.L_61 - .L_60)
.L_60:
        /*05d4*/ 	.word	0x00000008
.L_61:


//--------------------- .nv.info._Z4nnc1jPdPj     --------------------------
	.section	.nv.info._Z4nnc1jPdPj,"",@"SHT_CUDA_INFO"
	.sectionflags	@""
	.align	4


	//----- nvinfo : EIATTR_CUDA_API_VERSION
	.align		4
        /*0000*/ 	.byte	0x04, 0x37
        /*0002*/ 	.short	(.L_63 - .L_62)
.L_62:
        /*0004*/ 	.word	0x00000082


	//----- nvinfo : EIATTR_KPARAM_INFO
	.align		4
.L_63:
        /*0008*/ 	.byte	0x04, 0x17
        /*000a*/ 	.short	(.L_65 - .L_64)
.L_64:
        /*000c*/ 	.word	0x00000000
        /*0010*/ 	.short	0x0002
        /*0012*/ 	.short	0x0010
        /*0014*/ 	.byte	0x00, 0xf5, 0x21, 0x00


	//----- nvinfo : EIATTR_KPARAM_INFO
	.align		4
.L_65:
        /*0018*/ 	.byte	0x04, 0x17
        /*001a*/ 	.short	(.L_67 - .L_66)
.L_66:
        /*001c*/ 	.word	0x00000000
        /*0020*/ 	.short	0x0001
        /*0022*/ 	.short	0x0008
        /*0024*/ 	.byte	0x00, 0xf5, 0x21, 0x00


	//----- nvinfo : EIATTR_KPARAM_INFO
	.align		4
.L_67:
        /*0028*/ 	.byte	0x04, 0x17
        /*002a*/ 	.short	(.L_69 - .L_68)
.L_68:
        /*002c*/ 	.word	0x00000000
        /*0030*/ 	.short	0x0000
        /*0032*/ 	.short	0x0000
        /*0034*/ 	.byte	0x00, 0xf0, 0x11, 0x00


	//----- nvinfo : EIATTR_SPARSE_MMA_MASK
	.align		4
.L_69:
        /*0038*/ 	.byte	0x03, 0x50
        /*003a*/ 	.short	0x0000


	//----- nvinfo : EIATTR_MAXREG_COUNT
	.align		4
        /*003c*/ 	.byte	0x03, 0x1b
        /*003e*/ 	.short	0x00ff


	//----- nvinfo : EIATTR_NUM_BARRIERS
	.align		4
        /*0040*/ 	.byte	0x02, 0x4c
        /*0042*/ 	.byte	0x01
	.zero		1


	//----- nvinfo : EIATTR_MERCURY_ISA_VERSION
	.align		4
        /*0044*/ 	.byte	0x03, 0x5f
        /*0046*/ 	.short	0x0101


	//----- nvinfo : EIATTR_COOP_GROUP_MASK_REGIDS
	.align		4
        /*0048*/ 	.byte	0x04, 0x29
        /*004a*/ 	.short	(.L_71 - .L_70)


	//   ....[0]....
.L_70:
        /*004c*/ 	.word	0xffffffff


	//   ....[1]....
        /*0050*/ 	.word	0xffffffff


	//   ....[2]....
        /*0054*/ 	.word	0xffffffff


	//   ....[3]....
        /*0058*/ 	.word	0xffffffff


	//   ....[4]....
        /*005c*/ 	.word	0xffffffff


	//   ....[5]....
        /*0060*/ 	.word	0xffffffff


	//   ....[6]....
        /*0064*/ 	.word	0xffffffff


	//   ....[7]....
        /*0068*/ 	.word	0xffffffff


	//   ....[8]....
        /*006c*/ 	.word	0xffffffff


	//   ....[9]....
        /*0070*/ 	.word	0xffffffff


	//   ....[10]....
        /*0074*/ 	.word	0xffffffff


	//   ....[11]....
        /*0078*/ 	.word	0xffffffff


	//   ....[12]....
        /*007c*/ 	.word	0xffffffff


	//   ....[13]....
        /*0080*/ 	.word	0xffffffff


	//   ....[14]....
        /*0084*/ 	.word	0xffffffff


	//   ....[15]....
        /*0088*/ 	.word	0xffffffff


	//   ....[16]....
        /*008c*/ 	.word	0xffffffff


	//   ....[17]....
        /*0090*/ 	.word	0xffffffff


	//   ....[18]....
        /*0094*/ 	.word	0xffffffff


	//   ....[19]....
        /*0098*/ 	.word	0xffffffff


	//   ....[20]....
        /*009c*/ 	.word	0xffffffff


	//   ....[21]....
        /*00a0*/ 	.word	0xffffffff


	//   ....[22]....
        /*00a4*/ 	.word	0xffffffff


	//   ....[23]....
        /*00a8*/ 	.word	0xffffffff


	//   ....[24]....
        /*00ac*/ 	.word	0xffffffff


	//   ....[25]....
        /*00b0*/ 	.word	0xffffffff


	//   ....[26]....
        /*00b4*/ 	.word	0xffffffff


	//   ....[27]....
        /*00b8*/ 	.word	0xffffffff


	//   ....[28]....
        /*00bc*/ 	.word	0xffffffff


	//   ....[29]....
        /*00c0*/ 	.word	0xffffffff


	//----- nvinfo : EIATTR_COOP_GROUP_INSTR_OFFSETS
	.align		4
.L_71:
        /*00c4*/ 	.byte	0x04, 0x28
        /*00c6*/ 	.short	(.L_73 - .L_72)


	//   ....[0]....
.L_72:
        /*00c8*/ 	.word	0x00000d90


	//   ....[1]....
        /*00cc*/ 	.word	0x00000df0


	//   ....[2]....
        /*00d0*/ 	.word	0x00000e10


	//   ....[3]....
        /*00d4*/ 	.word	0x00000e80


	//   ....[4]....
        /*00d8*/ 	.word	0x00000e90


	//   ....[5]....
        /*00dc*/ 	.word	0x00000ea0


	//   ....[6]....
        /*00e0*/ 	.word	0x00000ef0


	//   ....[7]....
        /*00e4*/ 	.word	0x00000f00


	//   ....[8]....
        /*00e8*/ 	.word	0x00000f10


	//   ....[9]....
        /*00ec*/ 	.word	0x00000f60


	//   ....[10]....
        /*00f0*/ 	.word	0x00000f80


	//   ....[11]....
        /*00f4*/ 	.word	0x00000f90


	//   ....[12]....
        /*00f8*/ 	.word	0x00000fe0


	//   ....[13]....
        /*00fc*/ 	.word	0x00000ff0


	//   ....[14]....
        /*0100*/ 	.word	0x00001000


	//   ....[15]....
        /*0104*/ 	.word	0x00001160


	//   ....[16]....
        /*0108*/ 	.word	0x00001170


	//   ....[17]....
        /*010c*/ 	.word	0x00001180


	//   ....[18]....
        /*0110*/ 	.word	0x00001210


	//   ....[19]....
        /*0114*/ 	.word	0x00001220


	//   ....[20]....
        /*0118*/ 	.word	0x00001230


	//   ....[21]....
        /*011c*/ 	.word	0x000012c0


	//   ....[22]....
        /*0120*/ 	.word	0x000012d0


	//   ....[23]....
        /*0124*/ 	.word	0x000012e0


	//   ....[24]....
        /*0128*/ 	.word	0x00001370


	//   ....[25]....
        /*012c*/ 	.word	0x00001380


	//   ....[26]....
        /*0130*/ 	.word	0x00001390


	//   ....[27]....
        /*0134*/ 	.word	0x00001410


	//   ....[28]....
        /*0138*/ 	.word	0x00001420


	//   ....[29]....
        /*013c*/ 	.word	0x00001430


	//----- nvinfo : EIATTR_VRC_CTA_INIT_COUNT
	.align		4
.L_73:
        /*0140*/ 	.byte	0x02, 0x4a
	.zero		1
	.zero		1


	//----- nvinfo : EIATTR_EXIT_INSTR_OFFSETS
	.align		4
        /*0144*/ 	.byte	0x04, 0x1c
        /*0146*/ 	.short	(.L_75 - .L_74)


	//   ....[0]....
.L_74:
        /*0148*/ 	.word	0x00001100


	//   ....[1]....
        /*014c*/ 	.word	0x00001470


	//   ....[2]....
        /*0150*/ 	.word	0x000014b0


	//----- nvinfo : EIATTR_CBANK_PARAM_SIZE
	.align		4
.L_75:
        /*0154*/ 	.byte	0x03, 0x19
        /*0156*/ 	.short	0x0018


	//----- nvinfo : EIATTR_PARAM_CBANK
	.align		4
        /*0158*/ 	.byte	0x04, 0x0a
        /*015a*/ 	.short	(.L_77 - .L_76)
	.align		4
.L_76:
        /*015c*/ 	.word	index@(.nv.constant0._Z4nnc1jPdPj)
        /*0160*/ 	.short	0x0380
        /*0162*/ 	.short	0x0018


	//----- nvinfo : EIATTR_SW_WAR
	.align		4
.L_77:
        /*0164*/ 	.byte	0x04, 0x36
        /*0166*/ 	.short	(.L_79 - .L_78)
.L_78:
        /*0168*/ 	.word	0x00000008
.L_79:


//--------------------- .nv.callgraph             --------------------------
	.section	.nv.callgraph,"",@"SHT_CUDA_CALLGRAPH"
	.align	4
	.sectionentsize	8
	.align		4
        /*0000*/ 	.word	0x00000000
	.align		4
        /*0004*/ 	.word	0xffffffff
	.align		4
        /*0008*/ 	.word	0x00000000
	.align		4
        /*000c*/ 	.word	0xfffffffe
	.align		4
        /*0010*/ 	.word	0x00000000
	.align		4
        /*0014*/ 	.word	0xfffffffd
	.align		4
        /*0018*/ 	.word	0x00000000
	.align		4
        /*001c*/ 	.word	0xfffffffc


//--------------------- .nv.constant3             --------------------------
	.section	.nv.constant3,"a",@progbits
	.align	8
.nv.constant3:
	.type		c_q_points,@object
	.size		c_q_points,(tm - c_q_points)
c_q_points:
	.zero		512
	.type		tm,@object
	.size		tm,(.L_1 - tm)
tm:
	.zero		32768
.L_1:


//--------------------- .text._Z5cc_p1PdPjS_S0_   --------------------------
	.section	.text._Z5cc_p1PdPjS_S0_,"ax",@progbits
	.align	128
        .global         _Z5cc_p1PdPjS_S0_
        .type           _Z5cc_p1PdPjS_S0_,@function
        .size           _Z5cc_p1PdPjS_S0_,(.L_x_179 - _Z5cc_p1PdPjS_S0_)
        .other          _Z5cc_p1PdPjS_S0_,@"STO_CUDA_ENTRY STV_DEFAULT"
_Z5cc_p1PdPjS_S0_:
.text._Z5cc_p1PdPjS_S0_:
[----:B------:R-:W-:Y:S08]  /*0000*/  LDC R1, c[0x0][0x37c] ;  /* 0x0000df00ff017b82 */ /* 0x000ff00000000800 */
[----:B------:R-:W0:Y:S01]  /*0010*/  LDC R0, c[0x0][0x360] ;  /* 0x0000d800ff007b82 */ /* 0x000e220000000800 */
[----:B------:R-:W-:Y:S01]  /*0020*/  HFMA2 R2, -RZ, RZ, 0, 0 ;  /* 0x00000000ff027431 */ /* 0x000fe200000001ff */
[----:B------:R-:W1:Y:S01]  /*0030*/  LDCU UR5, c[0x0][0x380] ;  /* 0x00007000ff0577ac */ /* 0x000e620008000800 */
[----:B------:R-:W-:Y:S01]  /*0040*/  CS2R R10, SRZ ;  /* 0x00000000000a7805 */ /* 0x000fe2000001ff00 */
[----:B------:R-:W2:Y:S04]  /*0050*/  LDCU UR4, c[0x0][0x388] ;  /* 0x00007100ff0477ac */ /* 0x000ea80008000800 */
[----:B------:R-:W3:Y:S01]  /*0060*/  LDC R9, c[0x0][0x38c] ;  /* 0x0000e300ff097b82 */ /* 0x000ee20000000800 */
[----:B------:R-:W4:Y:S07]  /*0070*/  LDCU.64 UR6, c[0x0][0x358] ;  /* 0x00006b00ff0677ac */ /* 0x000f2e0008000a00 */
[----:B------:R-:W3:Y:S01]  /*0080*/  LDC R13, c[0x0][0x384] ;  /* 0x0000e100ff0d7b82 */ /* 0x000ee20000000800 */
[----:B-1----:R-:W-:Y:S01]  /*0090*/  IMAD.U32 R12, RZ, RZ, UR5 ;  /* 0x00000005ff0c7e24 */ /* 0x002fe2000f8e00ff */
[----:B0-----:R-:W0:Y:S01]  /*00a0*/  I2F.U32.RP R4, R0 ;  /* 0x0000000000047306 */ /* 0x001e220000209000 */
[C---:B------:R-:W-:Y:S01]  /*00b0*/  ISETP.NE.U32.AND P2, PT, R0.reuse, RZ, PT ;  /* 0x000000ff0000720c */ /* 0x040fe20003f45070 */
[----:B------:R-:W-:-:S04]  /*00c0*/  IMAD.WIDE.U32 R16, R0, 0x40, RZ ;  /* 0x0000004000107825 */ /* 0x000fc800078e00ff */
[----:B------:R-:W-:-:S04]  /*00d0*/  IMAD.WIDE.U32 R14, R0, 0x20, RZ ;  /* 0x00000020000e7825 */ /* 0x000fc800078e00ff */
[----:B--2---:R-:W-:Y:S01]  /*00e0*/  IMAD.U32 R8, RZ, RZ, UR4 ;  /* 0x00000004ff087e24 */ /* 0x004fe2000f8e00ff */
[----:B------:R-:W-:Y:S01]  /*00f0*/  UMOV UR4, URZ ;  /* 0x000000ff00047c82 */ /* 0x000fe20008000000 */
[----:B0-----:R-:W0:Y:S02]  /*0100*/  MUFU.RCP R4, R4 ;  /* 0x0000000400047308 */ /* 0x001e240000001000 */
[----:B0-----:R-:W-:Y:S02]  /*0110*/  VIADD R5, R4, 0xffffffe ;  /* 0x0ffffffe04057836 */ /* 0x001fe40000000000 */
[----:B------:R-:W0:Y:S04]  /*0120*/  S2R R4, SR_CTAID.X ;  /* 0x0000000000047919 */ /* 0x000e280000002500 */
[----:B------:R1:W2:Y:S02]  /*0130*/  F2I.FTZ.U32.TRUNC.NTZ R3, R5 ;  /* 0x0000000500037305 */ /* 0x0002a4000021f000 */
[----:B-1----:R-:W-:-:S02]  /*0140*/  IMAD.MOV.U32 R5, RZ, RZ, RZ ;  /* 0x000000ffff057224 */ /* 0x002fc400078e00ff */
[----:B--2---:R-:W-:-:S04]  /*0150*/  IMAD.MOV R7, RZ, RZ, -R3 ;  /* 0x000000ffff077224 */ /* 0x004fc800078e0a03 */
[----:B------:R-:W-:-:S04]  /*0160*/  IMAD R7, R7, R0, RZ ;  /* 0x0000000007077224 */ /* 0x000fc800078e02ff */
[----:B------:R-:W-:Y:S02]  /*0170*/  IMAD.HI.U32 R2, R3, R7, R2 ;  /* 0x0000000703027227 */ /* 0x000fe400078e0002 */
[----:B------:R-:W1:Y:S04]  /*0180*/  S2R R3, SR_TID.X ;  /* 0x0000000000037919 */ /* 0x000e680000002100 */
[----:B------:R-:W-:-:S04]  /*0190*/  IMAD.HI.U32 R2, R2, 0x100000, RZ ;  /* 0x0010000002027827 */ /* 0x000fc800078e00ff */
[----:B------:R-:W-:-:S04]  /*01a0*/  IMAD.MOV R7, RZ, RZ, -R2 ;  /* 0x000000ffff077224 */ /* 0x000fc800078e0a02 */
[----:B------:R-:W-:-:S05]  /*01b0*/  IMAD R7, R0, R7, 0x100000 ;  /* 0x0010000000077424 */ /* 0x000fca00078e0207 */
[----:B------:R-:W-:-:S13]  /*01c0*/  ISETP.GE.U32.AND P0, PT, R7, R0, PT ;  /* 0x000000000700720c */ /* 0x000fda0003f06070 */
[----:B------:R-:W-:Y:S01]  /*01d0*/  @P0 IMAD.IADD R7, R7, 0x1, -R0 ;  /* 0x0000000107070824 */ /* 0x000fe200078e0a00 */
[----:B------:R-:W-:Y:S02]  /*01e0*/  @P0 IADD3 R2, PT, PT, R2, 0x1, RZ ;  /* 0x0000000102020810 */ /* 0x000fe40007ffe0ff */
[C---:B-1----:R-:W-:Y:S02]  /*01f0*/  LEA R6, R0.reuse, R3, 0x2 ;  /* 0x0000000300067211 */ /* 0x042fe400078e10ff */
[----:B------:R-:W-:Y:S01]  /*0200*/  ISETP.GE.U32.AND P1, PT, R7, R0, PT ;  /* 0x000000000700720c */ /* 0x000fe20003f26070 */
[----:B------:R-:W-:-:S12]  /*0210*/  IMAD R7, R0, 0x5, R3 ;  /* 0x0000000500077824 */ /* 0x000fd800078e0203 */
[----:B------:R-:W-:Y:S01]  /*0220*/  @P1 VIADD R2, R2, 0x1 ;  /* 0x0000000102021836 */ /* 0x000fe20000000000 */
[----:B------:R-:W-:-:S04]  /*0230*/  @!P2 LOP3.LUT R2, RZ, R0, RZ, 0x33, !PT ;  /* 0x00000000ff02a212 */ /* 0x000fc800078e33ff */
[----:B------:R-:W-:-:S04]  /*0240*/  LOP3.LUT R24, R2, 0x1ffff8, RZ, 0xc0, !PT ;  /* 0x001ffff802187812 */ /* 0x000fc800078ec0ff */
[----:B0--34-:R-:W-:-:S07]  /*0250*/  IADD3 R24, PT, PT, -R24, RZ, RZ ;  /* 0x000000ff18187210 */ /* 0x019fce0007ffe1ff */
.L_x_0:
[----:B------:R-:W-:-:S04]  /*0260*/  IMAD.WIDE.U32 R28, R3, 0x4, R8 ;  /* 0x00000004031c7825 */ /* 0x000fc800078e0008 */
[----:B------:R-:W-:Y:S02]  /*0270*/  IMAD.IADD R19, R0, 0x1, R3 ;  /* 0x0000000100137824 */ /* 0x000fe400078e0203 */
[----:B------:R-:W2:Y:S02]  /*0280*/  LDG.E R29, desc[UR6][R28.64] ;  /* 0x000000061c1d7981 */ /* 0x000ea4000c1e1900 */
[----:B------:R-:W-:-:S06]  /*0290*/  IMAD.WIDE.U32 R22, R19, 0x4, R8 ;  /* 0x0000000413167825 */ /* 0x000fcc00078e0008 */
[----:B------:R-:W3:Y:S01]  /*02a0*/  LDG.E R23, desc[UR6][R22.64] ;  /* 0x0000000616177981 */ /* 0x000ee2000c1e1900 */
[----:B------:R-:W-:-:S04]  /*02b0*/  IMAD R25, R0, 0x2, R3 ;  /* 0x0000000200197824 */ /* 0x000fc800078e0203 */
[----:B------:R-:W-:-:S06]  /*02c0*/  IMAD.WIDE.U32 R26, R25, 0x4, R8 ;  /* 0x00000004191a7825 */ /* 0x000fcc00078e0008 */
[----:B------:R-:W4:Y:S01]  /*02d0*/  LDG.E R27, desc[UR6][R26.64] ;  /* 0x000000061a1b7981 */ /* 0x000f22000c1e1900 */
[-C--:B--2---:R-:W-:Y:S02]  /*02e0*/  ISETP.NE.AND P6, PT, R29, R4.reuse, PT ;  /* 0x000000041d00720c */ /* 0x084fe40003fc5270 */
[----:B---3--:R-:W-:-:S11]  /*02f0*/  ISETP.NE.AND P0, PT, R23, R4, PT ;  /* 0x000000041700720c */ /* 0x008fd60003f05270 */
[----:B------:R-:W-:-:S06]  /*0300*/  @!P6 IMAD.WIDE.U32 R20, R3, 0x8, R12 ;  /* 0x000000080314e825 */ /* 0x000fcc00078e000c */
[----:B------:R-:W2:Y:S01]  /*0310*/  @!P6 LDG.E.64 R20, desc[UR6][R20.64] ;  /* 0x000000061414e981 */ /* 0x000ea2000c1e1b00 */
[----:B------:R-:W-:-:S06]  /*0320*/  @!P0 IMAD.WIDE.U32 R18, R19, 0x8, R12 ;  /* 0x0000000813128825 */ /* 0x000fcc00078e000c */
[----:B------:R-:W3:Y:S01]  /*0330*/  @!P0 LDG.E.64 R18, desc[UR6][R18.64] ;  /* 0x0000000612128981 */ /* 0x000ee2000c1e1b00 */
[----:B------:R-:W-:Y:S01]  /*0340*/  IMAD R23, R0, 0x3, R3 ;  /* 0x0000000300177824 */ /* 0x000fe200078e0203 */
[----:B----4-:R-:W-:-:S03]  /*0350*/  ISETP.NE.AND P1, PT, R27, R4, PT ;  /* 0x000000041b00720c */ /* 0x010fc60003f25270 */
[----:B------:R-:W-:-:S06]  /*0360*/  IMAD.WIDE.U32 R28, R23, 0x4, R8 ;  /* 0x00000004171c7825 */ /* 0x000fcc00078e0008 */
[----:B------:R-:W4:Y:S01]  /*0370*/  LDG.E R29, desc[UR6][R28.64] ;  /* 0x000000061c1d7981 */ /* 0x000f22000c1e1900 */
[----:B------:R-:W-:Y:S01]  /*0380*/  IMAD.WIDE.U32 R26, R6, 0x4, R8 ;  /* 0x00000004061a7825 */ /* 0x000fe200078e0008 */
[----:B--2---:R-:W-:-:S03]  /*0390*/  @!P6 DADD R10, R10, R20 ;  /* 0x000000000a0ae229 */ /* 0x004fc60000000014 */
[----:B------:R-:W-:-:S05]  /*03a0*/  IMAD.WIDE.U32 R20, R7, 0x4, R8 ;  /* 0x0000000407147825 */ /* 0x000fca00078e0008 */
[----:B---3--:R-:W-:Y:S01]  /*03b0*/  @!P0 DADD R10, R10, R18 ;  /* 0x000000000a0a8229 */ /* 0x008fe20000000012 */
[----:B------:R-:W2:Y:S01]  /*03c0*/  LDG.E R21, desc[UR6][R20.64] ;  /* 0x0000000614157981 */ /* 0x000ea2000c1e1900 */
[----:B------:R-:W-:-:S03]  /*03d0*/  @!P1 IMAD.WIDE.U32 R18, R25, 0x8, R12 ;  /* 0x0000000819129825 */ /* 0x000fc600078e000c */
[----:B------:R0:W3:Y:S04]  /*03e0*/  LDG.E R25, desc[UR6][R26.64] ;  /* 0x000000061a197981 */ /* 0x0000e8000c1e1900 */
[----:B------:R-:W5:Y:S01]  /*03f0*/  @!P1 LDG.E.64 R18, desc[UR6][R18.64] ;  /* 0x0000000612129981 */ /* 0x000f62000c1e1b00 */
[----:B----4-:R-:W-:Y:S01]  /*0400*/  ISETP.NE.AND P2, PT, R29, R4, PT ;  /* 0x000000041d00720c */ /* 0x010fe20003f45270 */
[----:B0-----:R-:W-:-:S04]  /*0410*/  IMAD R27, R0, 0x6, R3 ;  /* 0x00000006001b7824 */ /* 0x001fc800078e0203 */
[----:B------:R-:W-:-:S06]  /*0420*/  IMAD.WIDE.U32 R28, R27, 0x4, R8 ;  /* 0x000000041b1c7825 */ /* 0x000fcc00078e0008 */
[----:B------:R-:W4:Y:S01]  /*0430*/  LDG.E R29, desc[UR6][R28.64] ;  /* 0x000000061c1d7981 */ /* 0x000f22000c1e1900 */
[----:B---3--:R-:W-:Y:S01]  /*0440*/  ISETP.NE.AND P3, PT, R25, R4, PT ;  /* 0x000000041900720c */ /* 0x008fe20003f65270 */
[----:B------:R-:W-:Y:S01]  /*0450*/  IMAD R25, R0, 0x7, R3 ;  /* 0x0000000700197824 */ /* 0x000fe200078e0203 */
[----:B-----5:R-:W-:Y:S01]  /*0460*/  @!P1 DADD R10, R10, R18 ;  /* 0x000000000a0a9229 */ /* 0x020fe20000000012 */
[----:B------:R-:W-:-:S04]  /*0470*/  @!P2 IMAD.WIDE.U32 R18, R23, 0x8, R12 ;  /* 0x000000081712a825 */ /* 0x000fc800078e000c */
[----:B------:R-:W-:Y:S02]  /*0480*/  IMAD.WIDE.U32 R22, R25, 0x4, R8 ;  /* 0x0000000419167825 */ /* 0x000fe400078e0008 */
[----:B------:R-:W3:Y:S04]  /*0490*/  @!P2 LDG.E.64 R18, desc[UR6][R18.64] ;  /* 0x000000061212a981 */ /* 0x000ee8000c1e1b00 */
[----:B------:R-:W5:Y:S01]  /*04a0*/  LDG.E R23, desc[UR6][R22.64] ;  /* 0x0000000616177981 */ /* 0x000f62000c1e1900 */
[-C--:B--2---:R-:W-:Y:S01]  /*04b0*/  ISETP.NE.AND P4, PT, R21, R4.reuse, PT ;  /* 0x000000041500720c */ /* 0x084fe20003f85270 */
[----:B------:R-:W-:Y:S01]  /*04c0*/  @!P3 IMAD.WIDE.U32 R20, R6, 0x8, R12 ;  /* 0x000000080614b825 */ /* 0x000fe200078e000c */
[----:B----4-:R-:W-:-:S05]  /*04d0*/  ISETP.NE.AND P5, PT, R29, R4, PT ;  /* 0x000000041d00720c */ /* 0x010fca0003fa5270 */
[----:B------:R-:W2:Y:S01]  /*04e0*/  @!P3 LDG.E.64 R20, desc[UR6][R20.64] ;  /* 0x000000061414b981 */ /* 0x000ea2000c1e1b00 */
[----:B------:R-:W-:Y:S01]  /*04f0*/  @!P6 IADD3 R5, PT, PT, R5, 0x1, RZ ;  /* 0x000000010505e810 */ /* 0x000fe20007ffe0ff */
[----:B---3--:R-:W-:-:S04]  /*0500*/  @!P2 DADD R10, R10, R18 ;  /* 0x000000000a0aa229 */ /* 0x008fc80000000012 */
[----:B------:R-:W-:Y:S01]  /*0510*/  @!P4 IMAD.WIDE.U32 R18, R7, 0x8, R12 ;  /* 0x000000080712c825 */ /* 0x000fe200078e000c */
[----:B-----5:R-:W-:-:S04]  /*0520*/  ISETP.NE.AND P6, PT, R23, R4, PT ;  /* 0x000000041700720c */ /* 0x020fc80003fc5270 */
[----:B------:R-:W3:Y:S01]  /*0530*/  @!P4 LDG.E.64 R28, desc[UR6][R18.64] ;  /* 0x00000006121cc981 */ /* 0x000ee2000c1e1b00 */
[----:B------:R-:W-:-:S06]  /*0540*/  @!P5 IMAD.WIDE.U32 R22, R27, 0x8, R12 ;  /* 0x000000081b16d825 */ /* 0x000fcc00078e000c */
[----:B------:R-:W4:Y:S02]  /*0550*/  @!P5 LDG.E.64 R22, desc[UR6][R22.64] ;  /* 0x000000061616d981 */ /* 0x000f24000c1e1b00 */
[----:B------:R-:W-:-:S06]  /*0560*/  @!P6 IMAD.WIDE.U32 R26, R25, 0x8, R12 ;  /* 0x00000008191ae825 */ /* 0x000fcc00078e000c */
[----:B------:R-:W5:Y:S01]  /*0570*/  @!P6 LDG.E.64 R26, desc[UR6][R26.64] ;  /* 0x000000061a1ae981 */ /* 0x000f62000c1e1b00 */
[----:B------:R-:W-:Y:S01]  /*0580*/  @!P0 VIADD R5, R5, 0x1 ;  /* 0x0000000105058836 */ /* 0x000fe20000000000 */
[----:B--2---:R-:W-:-:S03]  /*0590*/  @!P3 DADD R10, R10, R20 ;  /* 0x000000000a0ab229 */ /* 0x004fc60000000014 */
[----:B------:R-:W-:Y:S02]  /*05a0*/  @!P1 VIADD R5, R5, 0x1 ;  /* 0x0000000105059836 */ /* 0x000fe40000000000 */
[----:B------:R-:W-:-:S03]  /*05b0*/  VIADD R24, R24, 0x8 ;  /* 0x0000000818187836 */ /* 0x000fc60000000000 */
[----:B------:R-:W-:Y:S02]  /*05c0*/  @!P2 IADD3 R5, PT, PT, R5, 0x1, RZ ;  /* 0x000000010505a810 */ /* 0x000fe40007ffe0ff */
[----:B------:R-:W-:-:S03]  /*05d0*/  ISETP.NE.AND P2, PT, R24, RZ, PT ;  /* 0x000000ff1800720c */ /* 0x000fc60003f45270 */
[----:B------:R-:W-:Y:S01]  /*05e0*/  @!P3 VIADD R5, R5, 0x1 ;  /* 0x000000010505b836 */ /* 0x000fe20000000000 */
[----:B------:R-:W-:-:S04]  /*05f0*/  IADD3 R12, P0, PT, R16, R12, RZ ;  /* 0x0000000c100c7210 */ /* 0x000fc80007f1e0ff */
[----:B------:R-:W-:Y:S01]  /*0600*/  @!P4 IADD3 R5, PT, PT, R5, 0x1, RZ ;  /* 0x000000010505c810 */ /* 0x000fe20007ffe0ff */
[----:B------:R-:W-:Y:S01]  /*0610*/  UIADD3 UR4, UPT, UPT, UR4, 0x8, URZ ;  /* 0x0000000804047890 */ /* 0x000fe2000fffe0ff */
[----:B------:R-:W-:-:S03]  /*0620*/  IADD3 R8, P1, PT, R14, R8, RZ ;  /* 0x000000080e087210 */ /* 0x000fc60007f3e0ff */
[----:B------:R-:W-:Y:S01]  /*0630*/  @!P5 VIADD R5, R5, 0x1 ;  /* 0x000000010505d836 */ /* 0x000fe20000000000 */
[----:B------:R-:W-:Y:S01]  /*0640*/  IADD3.X R9, PT, PT, R15, R9, RZ, P1, !PT ;  /* 0x000000090f097210 */ /* 0x000fe20000ffe4ff */
[----:B------:R-:W-:Y:S02]  /*0650*/  IMAD.X R13, R17, 0x1, R13, P0 ;  /* 0x00000001110d7824 */ /* 0x000fe400000e060d */
[----:B------:R-:W-:Y:S01]  /*0660*/  @!P6 VIADD R5, R5, 0x1 ;  /* 0x000000010505e836 */ /* 0x000fe20000000000 */
[----:B---3--:R-:W-:-:S08]  /*0670*/  @!P4 DADD R10, R10, R28 ;  /* 0x000000000a0ac229 */ /* 0x008fd0000000001c */
[----:B----4-:R-:W-:-:S08]  /*0680*/  @!P5 DADD R10, R10, R22 ;  /* 0x000000000a0ad229 */ /* 0x010fd00000000016 */
[----:B-----5:R-:W-:Y:S01]  /*0690*/  @!P6 DADD R10, R10, R26 ;  /* 0x000000000a0ae229 */ /* 0x020fe2000000001a */
[----:B------:R-:W-:Y:S10]  /*06a0*/  @P2 BRA `(.L_x_0) ;  /* 0xfffffff800ec2947 */ /* 0x000ff4000383ffff */
[----:B------:R-:W-:-:S13]  /*06b0*/  LOP3.LUT P0, R6, R2, 0x7, RZ, 0xc0, !PT ;  /* 0x0000000702067812 */ /* 0x000fda000780c0ff */
[----:B------:R-:W-:Y:S05]  /*06c0*/  @!P0 BRA `(.L_x_1) ;  /* 0x0000000400648947 */ /* 0x000fea0003800000 */
[----:B------:R-:W-:Y:S02]  /*06d0*/  ISETP.GE.U32.AND P1, PT, R6, 0x4, PT ;  /* 0x000000040600780c */ /* 0x000fe40003f26070 */
[C---:B------:R-:W-:Y:S02]  /*06e0*/  LOP3.LUT R22, R2.reuse, 0x3, RZ, 0xc0, !PT ;  /* 0x0000000302167812 */ /* 0x040fe400078ec0ff */
[----:B------:R-:W-:Y:S02]  /*06f0*/  LOP3.LUT R6, R2, 0x1ffff8, RZ, 0xc0, !PT ;  /* 0x001ffff802067812 */ /* 0x000fe400078ec0ff */
[----:B------:R-:W-:-:S07]  /*0700*/  ISETP.NE.AND P0, PT, R22, RZ, PT ;  /* 0x000000ff1600720c */ /* 0x000fce0003f05270 */
[----:B------:R-:W-:Y:S06]  /*0710*/  @!P1 BRA `(.L_x_2) ;  /* 0x0000000000b49947 */ /* 0x000fec0003800000 */
[C-C-:B------:R-:W-:Y:S02]  /*0720*/  IMAD R25, R0.reuse, 0x9, R3.reuse ;  /* 0x0000000900197824 */ /* 0x140fe400078e0203 */
[----:B------:R-:W-:Y:S02]  /*0730*/  IMAD R23, R0, 0xa, R3 ;  /* 0x0000000a00177824 */ /* 0x000fe400078e0203 */
[----:B------:R-:W-:-:S04]  /*0740*/  IMAD.WIDE.U32 R20, R25, 0x4, -R14 ;  /* 0x0000000419147825 */ /* 0x000fc800078e080e */
[----:B------:R-:W-:Y:S01]  /*0750*/  IMAD.WIDE.U32 R18, R23, 0x4, -R14 ;  /* 0x0000000417127825 */ /* 0x000fe200078e080e */
[----:B------:R-:W-:-:S03]  /*0760*/  IADD3 R20, P1, PT, R20, R8, RZ ;  /* 0x0000000814147210 */ /* 0x000fc60007f3e0ff */
[----:B------:R-:W-:-:S04]  /*0770*/  IMAD.WIDE.U32 R6, R3, 0x4, R8 ;  /* 0x0000000403067825 */ /* 0x000fc800078e0008 */
[----:B------:R-:W-:Y:S01]  /*0780*/  IMAD.X R21, R21, 0x1, R9, P1 ;  /* 0x0000000115157824 */ /* 0x000fe200008e0609 */
[-C--:B------:R-:W-:Y:S01]  /*0790*/  IADD3 R18, P1, PT, R18, R8.reuse, RZ ;  /* 0x0000000812127210 */ /* 0x080fe20007f3e0ff */
[----:B------:R-:W-:Y:S01]  /*07a0*/  IMAD R27, R0, 0xb, R3 ;  /* 0x0000000b001b7824 */ /* 0x000fe200078e0203 */
[----:B------:R-:W2:Y:S02]  /*07b0*/  LDG.E R7, desc[UR6][R6.64] ;  /* 0x0000000606077981 */ /* 0x000ea4000c1e1900 */
[----:B------:R-:W-:Y:S01]  /*07c0*/  IADD3.X R19, PT, PT, R19, R9, RZ, P1, !PT ;  /* 0x0000000913137210 */ /* 0x000fe20000ffe4ff */
[----:B------:R-:W-:Y:S01]  /*07d0*/  IMAD.WIDE.U32 R14, R27, 0x4, -R14 ;  /* 0x000000041b0e7825 */ /* 0x000fe200078e080e */
[----:B------:R-:W3:Y:S02]  /*07e0*/  LDG.E R21, desc[UR6][R20.64] ;  /* 0x0000000614157981 */ /* 0x000ee4000c1e1900 */
[----:B------:R-:W-:Y:S02]  /*07f0*/  IADD3 R8, P1, PT, R14, R8, RZ ;  /* 0x000000080e087210 */ /* 0x000fe40007f3e0ff */
[----:B------:R-:W4:Y:S03]  /*0800*/  LDG.E R19, desc[UR6][R18.64] ;  /* 0x0000000612137981 */ /* 0x000f26000c1e1900 */
[----:B------:R-:W-:-:S06]  /*0810*/  IMAD.X R9, R15, 0x1, R9, P1 ;  /* 0x000000010f097824 */ /* 0x000fcc00008e0609 */
[----:B------:R-:W5:Y:S01]  /*0820*/  LDG.E R9, desc[UR6][R8.64] ;  /* 0x0000000608097981 */ /* 0x000f62000c1e1900 */
[-C--:B--2---:R-:W-:Y:S02]  /*0830*/  ISETP.NE.AND P4, PT, R7, R4.reuse, PT ;  /* 0x000000040700720c */ /* 0x084fe40003f85270 */
[-C--:B---3--:R-:W-:Y:S02]  /*0840*/  ISETP.NE.AND P3, PT, R21, R4.reuse, PT ;  /* 0x000000041500720c */ /* 0x088fe40003f65270 */
[----:B----4-:R-:W-:-:S09]  /*0850*/  ISETP.NE.AND P2, PT, R19, R4, PT ;  /* 0x000000041300720c */ /* 0x010fd20003f45270 */
[----:B------:R-:W-:-:S04]  /*0860*/  @!P4 IMAD.WIDE.U32 R6, R3, 0x8, R12 ;  /* 0x000000080306c825 */ /* 0x000fc800078e000c */
[--C-:B------:R-:W-:Y:S01]  /*0870*/  @!P3 IMAD.WIDE.U32 R14, R25, 0x8, -R16.reuse ;  /* 0x00000008190eb825 */ /* 0x100fe200078e0810 */
[----:B-----5:R-:W-:Y:S01]  /*0880*/  ISETP.NE.AND P1, PT, R9, R4, PT ;  /* 0x000000040900720c */ /* 0x020fe20003f25270 */
[----:B------:R-:W2:Y:S01]  /*0890*/  @!P4 LDG.E.64 R6, desc[UR6][R6.64] ;  /* 0x000000060606c981 */ /* 0x000ea2000c1e1b00 */
[----:B------:R-:W-:Y:S01]  /*08a0*/  @!P3 IADD3 R14, P5, PT, R14, R12, RZ ;  /* 0x0000000c0e0eb210 */ /* 0x000fe20007fbe0ff */
[----:B------:R-:W-:-:S03]  /*08b0*/  @!P2 IMAD.WIDE.U32 R18, R23, 0x8, -R16 ;  /* 0x000000081712a825 */ /* 0x000fc600078e0810 */
[----:B------:R-:W-:Y:S02]  /*08c0*/  @!P3 IADD3.X R15, PT, PT, R15, R13, RZ, P5, !PT ;  /* 0x0000000d0f0fb210 */ /* 0x000fe40002ffe4ff */
[----:B------:R-:W-:-:S04]  /*08d0*/  @!P2 IADD3 R8, P5, PT, R18, R12, RZ ;  /* 0x0000000c1208a210 */ /* 0x000fc80007fbe0ff */
[----:B------:R-:W3:Y:S01]  /*08e0*/  @!P3 LDG.E.64 R14, desc[UR6][R14.64] ;  /* 0x000000060e0eb981 */ /* 0x000ee2000c1e1b00 */
[----:B------:R-:W-:-:S04]  /*08f0*/  @!P1 IMAD.WIDE.U32 R16, R27, 0x8, -R16 ;  /* 0x000000081b109825 */ /* 0x000fc800078e0810 */
[----:B------:R-:W-:Y:S01]  /*0900*/  @!P2 IMAD.X R9, R19, 0x1, R13, P5 ;  /* 0x000000011309a824 */ /* 0x000fe200028e060d */
[----:B------:R-:W-:-:S05]  /*0910*/  @!P1 IADD3 R12, P5, PT, R16, R12, RZ ;  /* 0x0000000c100c9210 */ /* 0x000fca0007fbe0ff */
[----:B------:R-:W4:Y:S01]  /*0920*/  @!P2 LDG.E.64 R8, desc[UR6][R8.64] ;  /* 0x000000060808a981 */ /* 0x000f22000c1e1b00 */
[----:B------:R-:W-:-:S06]  /*0930*/  @!P1 IADD3.X R13, PT, PT, R17, R13, RZ, P5, !PT ;  /* 0x0000000d110d9210 */ /* 0x000fcc0002ffe4ff */
[----:B------:R-:W5:Y:S01]  /*0940*/  @!P1 LDG.E.64 R12, desc[UR6][R12.64] ;  /* 0x000000060c0c9981 */ /* 0x000f62000c1e1b00 */
[----:B------:R-:W-:Y:S01]  /*0950*/  @!P4 VIADD R5, R5, 0x1 ;  /* 0x000000010505c836 */ /* 0x000fe20000000000 */
[----:B------:R-:W-:-:S04]  /*0960*/  UIADD3 UR4, UPT, UPT, UR4, 0x4, URZ ;  /* 0x0000000404047890 */ /* 0x000fc8000fffe0ff */
[----:B------:R-:W-:-:S05]  /*0970*/  @!P3 IADD3 R5, PT, PT, R5, 0x1, RZ ;  /* 0x000000010505b810 */ /* 0x000fca0007ffe0ff */
[----:B------:R-:W-:-:S04]  /*0980*/  @!P2 VIADD R5, R5, 0x1 ;  /* 0x000000010505a836 */ /* 0x000fc80000000000 */
[----:B------:R-:W-:Y:S01]  /*0990*/  @!P1 VIADD R5, R5, 0x1 ;  /* 0x0000000105059836 */ /* 0x000fe20000000000 */
[----:B--2---:R-:W-:-:S08]  /*09a0*/  @!P4 DADD R10, R10, R6 ;  /* 0x000000000a0ac229 */ /* 0x004fd00000000006 */
[----:B---3--:R-:W-:Y:S01]  /*09b0*/  @!P3 DADD R10, R10, R14 ;  /* 0x000000000a0ab229 */ /* 0x008fe2000000000e */
[----:B------:R-:W-:-:S07]  /*09c0*/  MOV R6, UR4 ;  /* 0x0000000400067c02 */ /* 0x000fce0008000f00 */
[----:B----4-:R-:W-:-:S08]  /*09d0*/  @!P2 DADD R10, R10, R8 ;  /* 0x000000000a0aa229 */ /* 0x010fd00000000008 */
[----:B-----5:R-:W-:-:S11]  /*09e0*/  @!P1 DADD R10, R10, R12 ;  /* 0x000000000a0a9229 */ /* 0x020fd6000000000c */
.L_x_2:
[----:B------:R-:W-:Y:S05]  /*09f0*/  @!P0 BRA `(.L_x_1) ;  /* 0x0000000000988947 */ /* 0x000fea0003800000 */
[----:B------:R-:W-:Y:S02]  /*0a00*/  ISETP.NE.AND P0, PT, R22, 0x1, PT ;  /* 0x000000011600780c */ /* 0x000fe40003f05270 */
[----:B------:R-:W-:-:S04]  /*0a10*/  LOP3.LUT R2, R2, 0x1, RZ, 0xc0, !PT ;  /* 0x0000000102027812 */ /* 0x000fc800078ec0ff */
[----:B------:R-:W-:-:S07]  /*0a20*/  ISETP.NE.U32.AND P2, PT, R2, 0x1, PT ;  /* 0x000000010200780c */ /* 0x000fce0003f45070 */
[----:B------:R-:W-:Y:S06]  /*0a30*/  @!P0 BRA `(.L_x_3) ;  /* 0x0000000000508947 */ /* 0x000fec0003800000 */
[----:B------:R-:W0:Y:S01]  /*0a40*/  LDC.64 R14, c[0x0][0x388] ;  /* 0x0000e200ff0e7b82 */ /* 0x000e220000000a00 */
[----:B------:R-:W-:-:S05]  /*0a50*/  IMAD R7, R6, R0, R3 ;  /* 0x0000000006077224 */ /* 0x000fca00078e0203 */
[C---:B------:R-:W-:Y:S01]  /*0a60*/  IADD3 R19, PT, PT, R7.reuse, R0, RZ ;  /* 0x0000000007137210 */ /* 0x040fe20007ffe0ff */
[----:B0-----:R-:W-:-:S04]  /*0a70*/  IMAD.WIDE.U32 R8, R7, 0x4, R14 ;  /* 0x0000000407087825 */ /* 0x001fc800078e000e */
[----:B------:R-:W-:Y:S02]  /*0a80*/  IMAD.WIDE.U32 R14, R19, 0x4, R14 ;  /* 0x00000004130e7825 */ /* 0x000fe400078e000e */
[----:B------:R-:W2:Y:S04]  /*0a90*/  LDG.E R9, desc[UR6][R8.64] ;  /* 0x0000000608097981 */ /* 0x000ea8000c1e1900 */
[----:B------:R-:W3:Y:S01]  /*0aa0*/  LDG.E R15, desc[UR6][R14.64] ;  /* 0x000000060e0f7981 */ /* 0x000ee2000c1e1900 */
[-C--:B--2---:R-:W-:Y:S02]  /*0ab0*/  ISETP.NE.AND P0, PT, R9, R4.reuse, PT ;  /* 0x000000040900720c */ /* 0x084fe40003f05270 */
[----:B---3--:R-:W-:-:S11]  /*0ac0*/  ISETP.NE.AND P1, PT, R15, R4, PT ;  /* 0x000000040f00720c */ /* 0x008fd60003f25270 */
[----:B------:R-:W0:Y:S08]  /*0ad0*/  @!P0 LDC.64 R12, c[0x0][0x380] ;  /* 0x0000e000ff0c8b82 */ /* 0x000e300000000a00 */
[----:B------:R-:W1:Y:S01]  /*0ae0*/  @!P1 LDC.64 R16, c[0x0][0x380] ;  /* 0x0000e000ff109b82 */ /* 0x000e620000000a00 */
[----:B0-----:R-:W-:-:S06]  /*0af0*/  @!P0 IMAD.WIDE.U32 R12, R7, 0x8, R12 ;  /* 0x00000008070c8825 */ /* 0x001fcc00078e000c */
[----:B------:R-:W2:Y:S01]  /*0b00*/  @!P0 LDG.E.64 R12, desc[UR6][R12.64] ;  /* 0x000000060c0c8981 */ /* 0x000ea2000c1e1b00 */
[----:B-1----:R-:W-:-:S06]  /*0b10*/  @!P1 IMAD.WIDE.U32 R16, R19, 0x8, R16 ;  /* 0x0000000813109825 */ /* 0x002fcc00078e0010 */
[----:B------:R-:W3:Y:S01]  /*0b20*/  @!P1 LDG.E.64 R16, desc[UR6][R16.64] ;  /* 0x0000000610109981 */ /* 0x000ee2000c1e1b00 */
[----:B------:R-:W-:Y:S01]  /*0b30*/  @!P0 VIADD R5, R5, 0x1 ;  /* 0x0000000105058836 */ /* 0x000fe20000000000 */
[----:B------:R-:W-:-:S03]  /*0b40*/  IADD3 R6, PT, PT, R6, 0x2, RZ ;  /* 0x0000000206067810 */ /* 0x000fc60007ffe0ff */
[----:B------:R-:W-:Y:S01]  /*0b50*/  @!P1 VIADD R5, R5, 0x1 ;  /* 0x0000000105059836 */ /* 0x000fe20000000000 */
[----:B--2---:R-:W-:-:S08]  /*0b60*/  @!P0 DADD R10, R10, R12 ;  /* 0x000000000a0a8229 */ /* 0x004fd0000000000c */
[----:B---3--:R-:W-:-:S11]  /*0b70*/  @!P1 DADD R10, R10, R16 ;  /* 0x000000000a0a9229 */ /* 0x008fd60000000010 */
.L_x_3:
[----:B------:R-:W-:Y:S05]  /*0b80*/  @P2 BRA `(.L_x_1) ;  /* 0x0000000000342947 */ /* 0x000fea0003800000 */
[----:B------:R-:W0:Y:S01]  /*0b90*/  LDC.64 R8, c[0x0][0x388] ;  /* 0x0000e200ff087b82 */ /* 0x000e220000000a00 */
[----:B------:R-:W-:-:S04]  /*0ba0*/  IMAD R13, R0, R6, R3 ;  /* 0x00000006000d7224 */ /* 0x000fc800078e0203 */
[----:B0-----:R-:W-:-:S06]  /*0bb0*/  IMAD.WIDE.U32 R6, R13, 0x4, R8 ;  /* 0x000000040d067825 */ /* 0x001fcc00078e0008 */
[----:B------:R-:W2:Y:S01]  /*0bc0*/  LDG.E R7, desc[UR6][R6.64] ;  /* 0x0000000606077981 */ /* 0x000ea2000c1e1900 */
[----:B------:R-:W-:Y:S01]  /*0bd0*/  BSSY.RECONVERGENT B0, `(.L_x_1) ;  /* 0x0000008000007945 */ /* 0x000fe20003800200 */
[----:B--2---:R-:W-:-:S13]  /*0be0*/  ISETP.NE.AND P0, PT, R7, R4, PT ;  /* 0x000000040700720c */ /* 0x004fda0003f05270 */
[----:B------:R-:W-:Y:S05]  /*0bf0*/  @P0 BRA `(.L_x_4) ;  /* 0x0000000000140947 */ /* 0x000fea0003800000 */
[----:B------:R-:W0:Y:S02]  /*0c00*/  LDC.64 R6, c[0x0][0x380] ;  /* 0x0000e000ff067b82 */ /* 0x000e240000000a00 */
[----:B0-----:R-:W-:-:S06]  /*0c10*/  IMAD.WIDE.U32 R6, R13, 0x8, R6 ;  /* 0x000000080d067825 */ /* 0x001fcc00078e0006 */
[----:B------:R-:W2:Y:S01]  /*0c20*/  LDG.E.64 R6, desc[UR6][R6.64] ;  /* 0x0000000606067981 */ /* 0x000ea2000c1e1b00 */
[----:B------:R-:W-:Y:S01]  /*0c30*/  IADD3 R5, PT, PT, R5, 0x1, RZ ;  /* 0x0000000105057810 */ /* 0x000fe20007ffe0ff */
[----:B--2---:R-:W-:-:S11]  /*0c40*/  DADD R10, R10, R6 ;  /* 0x000000000a0a7229 */ /* 0x004fd60000000006 */
.L_x_4:
[----:B------:R-:W-:Y:S05]  /*0c50*/  BSYNC.RECONVERGENT B0 ;  /* 0x0000000000007941 */ /* 0x000fea0003800200 */
.L_x_1:
[----:B------:R-:W-:Y:S01]  /*0c60*/  SHFL.DOWN PT, R7, R11, 0x10, 0x1f ;  /* 0x0a001f000b077f89 */ /* 0x000fe200000e0000 */
[----:B------:R-:W-:Y:S01]  /*0c70*/  BAR.SYNC.DEFER_BLOCKING 0x0 ;  /* 0x0000000000007b1d */ /* 0x000fe20000010000 */
[----:B------:R-:W-:-:S05]  /*0c80*/  LOP3.LUT P0, RZ, R3, 0x1f, RZ, 0xc0, !PT ;  /* 0x0000001f03ff7812 */ /* 0x000fca000780c0ff */
[----:B------:R-:W0:Y:S04]  /*0c90*/  SHFL.DOWN PT, R6, R10, 0x10, 0x1f ;  /* 0x0a001f000a067f89 */ /* 0x000e2800000e0000 */
[----:B------:R-:W1:Y:S01]  /*0ca0*/  SHFL.DOWN PT, R2, R5, 0x10, 0x1f ;  /* 0x0a001f0005027f89 */ /* 0x000e6200000e0000 */
[----:B------:R-:W2:Y:S01]  /*0cb0*/  S2R R18, SR_CgaCtaId ;  /* 0x0000000000127919 */ /* 0x000ea20000008800 */
[----:B0-----:R-:W-:Y:S01]  /*0cc0*/  DADD R6, R6, R10 ;  /* 0x0000000006067229 */ /* 0x001fe2000000000a */
[----:B-1----:R-:W-:-:S06]  /*0cd0*/  IMAD.IADD R2, R2, 0x1, R5 ;  /* 0x0000000102027824 */ /* 0x002fcc00078e0205 */
[----:B------:R-:W-:Y:S04]  /*0ce0*/  SHFL.DOWN PT, R9, R7, 0x8, 0x1f ;  /* 0x09001f0007097f89 */ /* 0x000fe800000e0000 */
[----:B------:R-:W0:Y:S04]  /*0cf0*/  SHFL.DOWN PT, R8, R6, 0x8, 0x1f ;  /* 0x09001f0006087f89 */ /* 0x000e2800000e0000 */
[----:B------:R-:W1:Y:S01]  /*0d00*/  SHFL.DOWN PT, R15, R2, 0x8, 0x1f ;  /* 0x09001f00020f7f89 */ /* 0x000e6200000e0000 */
[----:B0-----:R-:W-:Y:S01]  /*0d10*/  DADD R8, R6, R8 ;  /* 0x0000000006087229 */ /* 0x001fe20000000008 */
[----:B-1----:R-:W-:-:S02]  /*0d20*/  IADD3 R15, PT, PT, R2, R15, RZ ;  /* 0x0000000f020f7210 */ /* 0x002fc40007ffe0ff */
[----:B------:R-:W-:-:S04]  /*0d30*/  SHF.R.U32.HI R2, RZ, 0x5, R0 ;  /* 0x00000005ff027819 */ /* 0x000fc80000011600 */
[----:B------:R-:W-:Y:S01]  /*0d40*/  SHFL.DOWN PT, R13, R9, 0x4, 0x1f ;  /* 0x08801f00090d7f89 */ /* 0x000fe200000e0000 */
[----:B------:R-:W-:-:S03]  /*0d50*/  ISETP.GE.U32.AND P1, PT, R3, R2, PT ;  /* 0x000000020300720c */ /* 0x000fc60003f26070 */
[----:B------:R-:W0:Y:S04]  /*0d60*/  SHFL.DOWN PT, R12, R8, 0x4, 0x1f ;  /* 0x08801f00080c7f89 */ /* 0x000e2800000e0000 */
[----:B------:R-:W1:Y:S01]  /*0d70*/  SHFL.DOWN PT, R10, R15, 0x4, 0x1f ;  /* 0x08801f000f0a7f89 */ /* 0x000e6200000e0000 */
[----:B0-----:R-:W-:Y:S01]  /*0d80*/  DADD R12, R8, R12 ;  /* 0x00000000080c7229 */ /* 0x001fe2000000000c */
[----:B-1----:R-:W-:-:S06]  /*0d90*/  IMAD.IADD R14, R15, 0x1, R10 ;  /* 0x000000010f0e7824 */ /* 0x002fcc00078e020a */
[----:B------:R-:W-:Y:S04]  /*0da0*/  SHFL.DOWN PT, R11, R13, 0x2, 0x1f ;  /* 0x08401f000d0b7f89 */ /* 0x000fe800000e0000 */
[----:B------:R-:W0:Y:S04]  /*0db0*/  SHFL.DOWN PT, R10, R12, 0x2, 0x1f ;  /* 0x08401f000c0a7f89 */ /* 0x000e2800000e0000 */
[----:B------:R-:W1:Y:S01]  /*0dc0*/  SHFL.DOWN PT, R5, R14, 0x2, 0x1f ;  /* 0x08401f000e057f89 */ /* 0x000e6200000e0000 */
[----:B0-----:R-:W-:Y:S01]  /*0dd0*/  DADD R10, R12, R10 ;  /* 0x000000000c0a7229 */ /* 0x001fe2000000000a */
[----:B-1----:R-:W-:-:S02]  /*0de0*/  IADD3 R16, PT, PT, R14, R5, RZ ;  /* 0x000000050e107210 */ /* 0x002fc40007ffe0ff */
[----:B------:R-:W-:-:S04]  /*0df0*/  MOV R5, 0x400 ;  /* 0x0000040000057802 */ /* 0x000fc80000000f00 */
[----:B------:R-:W-:Y:S01]  /*0e00*/  SHFL.DOWN PT, R7, R11, 0x1, 0x1f ;  /* 0x08201f000b077f89 */ /* 0x000fe200000e0000 */
[----:B--2---:R-:W-:-:S03]  /*0e10*/  LEA R12, R18, R5, 0x18 ;  /* 0x00000005120c7211 */ /* 0x004fc600078ec0ff */
[----:B------:R-:W0:Y:S01]  /*0e20*/  SHFL.DOWN PT, R9, R16, 0x1, 0x1f ;  /* 0x08201f0010097f89 */ /* 0x000e2200000e0000 */
[----:B------:R-:W-:-:S03]  /*0e30*/  LEA R14, R2, R12, 0x3 ;  /* 0x0000000c020e7211 */ /* 0x000fc600078e18ff */
[----:B------:R-:W1:Y:S01]  /*0e40*/  SHFL.DOWN PT, R6, R10, 0x1, 0x1f ;  /* 0x08201f000a067f89 */ /* 0x000e6200000e0000 */
[CC--:B------:R-:W-:Y:S01]  /*0e50*/  @!P0 LEA.HI R5, R3.reuse, R12.reuse, RZ, 0x1e ;  /* 0x0000000c03058211 */ /* 0x0c0fe200078ff0ff */
[----:B------:R-:W-:Y:S01]  /*0e60*/  IMAD.MOV.U32 R2, RZ, RZ, RZ ;  /* 0x000000ffff027224 */ /* 0x000fe200078e00ff */
[C---:B------:R-:W-:Y:S01]  /*0e70*/  @!P1 LEA R12, R3.reuse, R12, 0x3 ;  /* 0x0000000c030c9211 */ /* 0x040fe200078e18ff */
[----:B0-----:R-:W-:Y:S01]  /*0e80*/  IMAD.IADD R13, R16, 0x1, R9 ;  /* 0x00000001100d7824 */ /* 0x001fe200078e0209 */
[----:B-1----:R-:W-:Y:S01]  /*0e90*/  DADD R8, R10, R6 ;  /* 0x000000000a087229 */ /* 0x002fe20000000006 */
[C---:B------:R-:W-:Y:S02]  /*0ea0*/  @!P0 LEA.HI R10, R3.reuse, R14, RZ, 0x1d ;  /* 0x0000000e030a8211 */ /* 0x040fe400078fe8ff */
[----:B------:R-:W-:Y:S01]  /*0eb0*/  CS2R R6, SRZ ;  /* 0x0000000000067805 */ /* 0x000fe2000001ff00 */
[----:B------:R-:W-:-:S03]  /*0ec0*/  @!P1 IMAD R14, R3, 0x4, R14 ;  /* 0x00000004030e9824 */ /* 0x000fc600078e020e */
[----:B------:R0:W-:Y:S04]  /*0ed0*/  @!P0 STS.64 [R5], R8 ;  /* 0x0000000805008388 */ /* 0x0001e80000000a00 */
[----:B------:R0:W-:Y:S01]  /*0ee0*/  @!P0 STS [R10], R13 ;  /* 0x0000000d0a008388 */ /* 0x0001e20000000800 */
[----:B------:R-:W-:Y:S01]  /*0ef0*/  BAR.SYNC.DEFER_BLOCKING 0x0 ;  /* 0x0000000000007b1d */ /* 0x000fe20000010000 */
[----:B------:R-:W-:-:S05]  /*0f00*/  ISETP.GT.U32.AND P0, PT, R3, 0x1f, PT ;  /* 0x0000001f0300780c */ /* 0x000fca0003f04070 */
[----:B------:R0:W1:Y:S04]  /*0f10*/  @!P1 LDS.64 R6, [R12] ;  /* 0x000000000c069984 */ /* 0x0000680000000a00 */
[----:B------:R0:W2:Y:S04]  /*0f20*/  @!P1 LDS R2, [R14] ;  /* 0x000000000e029984 */ /* 0x0000a80000000800 */
[----:B------:R-:W-:Y:S05]  /*0f30*/  @P0 EXIT ;  /* 0x000000000000094d */ /* 0x000fea0003800000 */
[----:B------:R-:W-:-:S13]  /*0f40*/  ISETP.GE.U32.AND P0, PT, R0, 0x40, PT ;  /* 0x000000400000780c */ /* 0x000fda0003f06070 */
[----:B------:R-:W-:Y:S05]  /*0f50*/  @!P0 BRA `(.L_x_5) ;  /* 0x0000000000988947 */ /* 0x000fea0003800000 */
[----:B0-----:R-:W-:Y:S02]  /*0f60*/  SHF.R.U32.HI R5, RZ, 0x6, R0 ;  /* 0x00000006ff057819 */ /* 0x001fe40000011600 */
[----:B------:R-:W-:-:S03]  /*0f70*/  ISETP.GE.U32.AND P0, PT, R0, 0x80, PT ;  /* 0x000000800000780c */ /* 0x000fc60003f06070 */
[----:B-1----:R-:W-:Y:S04]  /*0f80*/  SHFL.DOWN PT, R9, R7, R5, 0x1f ;  /* 0x08001f0507097589 */ /* 0x002fe800000e0000 */
[----:B------:R-:W0:Y:S04]  /*0f90*/  SHFL.DOWN PT, R8, R6, R5, 0x1f ;  /* 0x08001f0506087589 */ /* 0x000e2800000e0000 */
[----:B--2---:R-:W1:Y:S01]  /*0fa0*/  SHFL.DOWN PT, R11, R2, R5, 0x1f ;  /* 0x08001f05020b7589 */ /* 0x004e6200000e0000 */
[----:B0-----:R-:W-:Y:S01]  /*0fb0*/  DADD R6, R6, R8 ;  /* 0x0000000006067229 */ /* 0x001fe20000000008 */
[----:B-1----:R-:W-:Y:S01]  /*0fc0*/  IADD3 R2, PT, PT, R2, R11, RZ ;  /* 0x0000000b02027210 */ /* 0x002fe20007ffe0ff */
[----:B------:R-:W-:Y:S09]  /*0fd0*/  @!P0 BRA `(.L_x_5) ;  /* 0x0000000000788947 */ /* 0x000ff20003800000 */
[----:B------:R-:W-:Y:S02]  /*0fe0*/  SHF.R.U32.HI R5, RZ, 0x7, R0 ;  /* 0x00000007ff057819 */ /* 0x000fe40000011600 */
[----:B------:R-:W-:-:S03]  /*0ff0*/  ISETP.GE.U32.AND P0, PT, R0, 0x100, PT ;  /* 0x000001000000780c */ /* 0x000fc60003f06070 */
[----:B------:R-:W-:Y:S04]  /*1000*/  SHFL.DOWN PT, R9, R7, R5, 0x1f ;  /* 0x08001f0507097589 */ /* 0x000fe800000e0000 */
[----:B------:R-:W0:Y:S04]  /*1010*/  SHFL.DOWN PT, R8, R6, R5, 0x1f ;  /* 0x08001f0506087589 */ /* 0x000e2800000e0000 */
[----:B------:R-:W1:Y:S01]  /*1020*/  SHFL.DOWN PT, R11, R2, R5, 0x1f ;  /* 0x08001f05020b7589 */ /* 0x000e6200000e0000 */
[----:B0-----:R-:W-:Y:S01]  /*1030*/  DADD R6, R6, R8 ;  /* 0x0000000006067229 */ /* 0x001fe20000000008 */
[----:B-1----:R-:W-:Y:S01]  /*1040*/  IMAD.IADD R2, R2, 0x1, R11 ;  /* 0x0000000102027824 */ /* 0x002fe200078e020b */
[----:B------:R-:W-:Y:S09]  /*1050*/  @!P0 BRA `(.L_x_5) ;  /* 0x0000000000588947 */ /* 0x000ff20003800000 */
[----:B------:R-:W-:Y:S02]  /*1060*/  SHF.R.U32.HI R5, RZ, 0x8, R0 ;  /* 0x00000008ff057819 */ /* 0x000fe40000011600 */
[----:B------:R-:W-:-:S03]  /*1070*/  ISETP.GE.U32.AND P0, PT, R0, 0x200, PT ;  /* 0x000002000000780c */ /* 0x000fc60003f06070 */
[----:B------:R-:W-:Y:S04]  /*1080*/  SHFL.DOWN PT, R9, R7, R5, 0x1f ;  /* 0x08001f0507097589 */ /* 0x000fe800000e0000 */
[----:B------:R-:W0:Y:S04]  /*1090*/  SHFL.DOWN PT, R8, R6, R5, 0x1f ;  /* 0x08001f0506087589 */ /* 0x000e2800000e0000 */
[----:B------:R-:W1:Y:S01]  /*10a0*/  SHFL.DOWN PT, R11, R2, R5, 0x1f ;  /* 0x08001f05020b7589 */ /* 0x000e6200000e0000 */
        /* <DEDUP_REMOVED lines=11> */
[----:B------:R-:W-:-:S05]  /*1160*/  SHF.R.U32.HI R5, RZ, 0xa, R0 ;  /* 0x0000000aff057819 */ /* 0x000fca0000011600 */
[----:B------:R-:W-:Y:S04]  /*1170*/  SHFL.DOWN PT, R9, R7, R5, 0x1f ;  /* 0x08001f0507097589 */ /* 0x000fe800000e0000 */
[----:B------:R-:W0:Y:S04]  /*1180*/  SHFL.DOWN PT, R8, R6, R5, 0x1f ;  /* 0x08001f0506087589 */ /* 0x000e2800000e0000 */
[----:B------:R-:W1:Y:S01]  /*1190*/  SHFL.DOWN PT, R11, R2, R5, 0x1f ;  /* 0x08001f05020b7589 */ /* 0x000e6200000e0000 */
[----:B0-----:R-:W-:Y:S01]  /*11a0*/  DADD R6, R6, R8 ;  /* 0x0000000006067229 */ /* 0x001fe20000000008 */
[----:B-1----:R-:W-:-:S10]  /*11b0*/  IADD3 R2, PT, PT, R2, R11, RZ ;  /* 0x0000000b02027210 */ /* 0x002fd40007ffe0ff */
.L_x_5:
[----:B------:R-:W-:-:S13]  /*11c0*/  ISETP.NE.AND P0, PT, R3, RZ, PT ;  /* 0x000000ff0300720c */ /* 0x000fda0003f05270 */
[----:B------:R-:W-:Y:S05]  /*11d0*/  @P0 EXIT ;  /* 0x000000000000094d */ /* 0x000fea0003800000 */
[----:B0-----:R-:W0:Y:S08]  /*11e0*/  LDC.64 R8, c[0x0][0x390] ;  /* 0x0000e400ff087b82 */ /* 0x001e300000000a00 */
[----:B------:R-:W3:Y:S01]  /*11f0*/  LDC.64 R10, c[0x0][0x398] ;  /* 0x0000e600ff0a7b82 */ /* 0x000ee20000000a00 */
[----:B0-----:R-:W-:-:S05]  /*1200*/  IMAD.WIDE.U32 R8, R4, 0x8, R8 ;  /* 0x0000000804087825 */ /* 0x001fca00078e0008 */
[----:B-1----:R-:W-:Y:S01]  /*1210*/  STG.E.64 desc[UR6][R8.64], R6 ;  /* 0x0000000608007986 */ /* 0x002fe2000c101b06 */
[----:B---3--:R-:W-:-:S05]  /*1220*/  IMAD.WIDE.U32 R4, R4, 0x4, R10 ;  /* 0x0000000404047825 */ /* 0x008fca00078e000a */
[----:B--2---:R-:W-:Y:S01]  /*1230*/  STG.E desc[UR6][R4.64], R2 ;  /* 0x0000000204007986 */ /* 0x004fe2000c101906 */
[----:B------:R-:W-:Y:S05]  /*1240*/  EXIT ;  /* 0x000000000000794d */ /* 0x000fea0003800000 */
.L_x_6:
[----:B------:R-:W-:-:S00]  /*1250*/  BRA `(.L_x_6) ;  /* 0xfffffffc00fc7947 */ /* 0x000fc0000383ffff */
[----:B------:R-:W-:-:S00]  /*1260*/  NOP ;  /* 0x0000000000007918 */ /* 0x000fc00000000000 */
        /* <DEDUP_REMOVED lines=9> */
.L_x_179:


//--------------------- .text._Z4nnc2jPdPj        --------------------------
	.section	.text._Z4nnc2jPdPj,"ax",@progbits
	.align	128
        .global         _Z4nnc2jPdPj
        .type           _Z4nnc2jPdPj,@function
        .size           _Z4nnc2jPdPj,(.L_x_180 - _Z4nnc2jPdPj)
        .other          _Z4nnc2jPdPj,@"STO_CUDA_ENTRY STV_DEFAULT"
_Z4nnc2jPdPj:
.text._Z4nnc2jPdPj:
[----:B------:R-:W-:Y:S08]  /*0000*/  LDC R1, c[0x0][0x37c] ;  /* 0x0000df00ff017b82 */ /* 0x000ff00000000800 */
[----:B------:R-:W0:Y:S01]  /*0010*/  LDC R0, c[0x0][0x380] ;  /* 0x0000e000ff007b82 */ /* 0x000e220000000800 */
[----:B------:R-:W1:Y:S01]  /*0020*/  S2R R3, SR_TID.X ;  /* 0x0000000000037919 */ /* 0x000e620000002100 */
[----:B------:R-:W2:Y:S01]  /*0030*/  LDCU UR4, c[0x0][0x360] ;  /* 0x00006c00ff0477ac */ /* 0x000ea20008000800 */
[----:B------:R-:W3:Y:S05]  /*0040*/  LDCU.64 UR8, c[0x0][0x358] ;  /* 0x00006b00ff0877ac */ /* 0x000eea0008000a00 */
[----:B------:R-:W4:Y:S01]  /*0050*/  S2UR UR5, SR_CTAID.X ;  /* 0x00000000000579c3 */ /* 0x000f220000002500 */
[----:B0-----:R-:W0:Y:S08]  /*0060*/  I2F.U32.RP R2, R0 ;  /* 0x0000000000027306 */ /* 0x001e300000209000 */
[----:B0-----:R-:W0:Y:S02]  /*0070*/  MUFU.RCP R2, R2 ;  /* 0x0000000200027308 */ /* 0x001e240000001000 */
[----:B0-----:R-:W-:Y:S01]  /*0080*/  VIADD R4, R2, 0xffffffe ;  /* 0x0ffffffe02047836 */ /* 0x001fe20000000000 */
[----:B------:R-:W-:-:S05]  /*0090*/  LOP3.LUT R2, RZ, R0, RZ, 0x33, !PT ;  /* 0x00000000ff027212 */ /* 0x000fca00078e33ff */
[----:B------:R0:W2:Y:S02]  /*00a0*/  F2I.FTZ.U32.TRUNC.NTZ R5, R4 ;  /* 0x0000000400057305 */ /* 0x0000a4000021f000 */
[----:B0-----:R-:W-:Y:S02]  /*00b0*/  IMAD.MOV.U32 R4, RZ, RZ, RZ ;  /* 0x000000ffff047224 */ /* 0x001fe400078e00ff */
[----:B--2---:R-:W-:-:S04]  /*00c0*/  IMAD.MOV R7, RZ, RZ, -R5 ;  /* 0x000000ffff077224 */ /* 0x004fc800078e0a05 */
[----:B------:R-:W-:-:S04]  /*00d0*/  IMAD R7, R7, R0, RZ ;  /* 0x0000000007077224 */ /* 0x000fc800078e02ff */
[----:B------:R-:W-:-:S06]  /*00e0*/  IMAD.HI.U32 R6, R5, R7, R4 ;  /* 0x0000000705067227 */ /* 0x000fcc00078e0004 */
[----:B-1----:R-:W-:-:S04]  /*00f0*/  IMAD.HI.U32 R11, R6, R3, RZ ;  /* 0x00000003060b7227 */ /* 0x002fc800078e00ff */
[----:B------:R-:W-:Y:S01]  /*0100*/  IMAD.HI.U32 R5, R6, UR4, RZ ;  /* 0x0000000406057c27 */ /* 0x000fe2000f8e00ff */
[----:B------:R-:W-:-:S03]  /*0110*/  IADD3 R9, PT, PT, -R11, RZ, RZ ;  /* 0x000000ff0b097210 */ /* 0x000fc60007ffe1ff */
[----:B------:R-:W-:Y:S02]  /*0120*/  IMAD.MOV R7, RZ, RZ, -R5 ;  /* 0x000000ffff077224 */ /* 0x000fe400078e0a05 */
[C---:B------:R-:W-:Y:S02]  /*0130*/  IMAD R9, R0.reuse, R9, R3 ;  /* 0x0000000900097224 */ /* 0x040fe400078e0203 */
[----:B------:R-:W-:-:S03]  /*0140*/  IMAD R7, R0, R7, UR4 ;  /* 0x0000000400077e24 */ /* 0x000fc6000f8e0207 */
[-C--:B------:R-:W-:Y:S02]  /*0150*/  ISETP.GE.U32.AND P3, PT, R9, R0.reuse, PT ;  /* 0x000000000900720c */ /* 0x080fe40003f66070 */
[----:B------:R-:W-:-:S11]  /*0160*/  ISETP.GE.U32.AND P2, PT, R7, R0, PT ;  /* 0x000000000700720c */ /* 0x000fd60003f46070 */
[--C-:B------:R-:W-:Y:S02]  /*0170*/  @P3 IMAD.IADD R9, R9, 0x1, -R0.reuse ;  /* 0x0000000109093824 */ /* 0x100fe400078e0a00 */
[----:B------:R-:W-:Y:S02]  /*0180*/  @P2 IMAD.IADD R7, R7, 0x1, -R0 ;  /* 0x0000000107072824 */ /* 0x000fe400078e0a00 */
[----:B------:R-:W-:Y:S01]  /*0190*/  @P2 VIADD R5, R5, 0x1 ;  /* 0x0000000105052836 */ /* 0x000fe20000000000 */
[-C--:B------:R-:W-:Y:S01]  /*01a0*/  ISETP.GE.U32.AND P1, PT, R9, R0.reuse, PT ;  /* 0x000000000900720c */ /* 0x080fe20003f26070 */
[----:B------:R-:W-:Y:S01]  /*01b0*/  @P3 VIADD R11, R11, 0x1 ;  /* 0x000000010b0b3836 */ /* 0x000fe20000000000 */
[----:B------:R-:W-:Y:S01]  /*01c0*/  ISETP.GE.U32.AND P0, PT, R7, R0, PT ;  /* 0x000000000700720c */ /* 0x000fe20003f06070 */
[----:B------:R-:W0:Y:S01]  /*01d0*/  LDC.64 R8, c[0x0][0x388] ;  /* 0x0000e200ff087b82 */ /* 0x000e220000000a00 */
[----:B------:R-:W-:-:S09]  /*01e0*/  ISETP.NE.U32.AND P2, PT, R0, RZ, PT ;  /* 0x000000ff0000720c */ /* 0x000fd20003f45070 */
[----:B------:R-:W-:Y:S02]  /*01f0*/  @P1 VIADD R11, R11, 0x1 ;  /* 0x000000010b0b1836 */ /* 0x000fe40000000000 */
[----:B------:R-:W-:-:S04]  /*0200*/  @P0 IADD3 R5, PT, PT, R5, 0x1, RZ ;  /* 0x0000000105050810 */ /* 0x000fc80007ffe0ff */
[C---:B------:R-:W-:Y:S02]  /*0210*/  SEL R5, R2.reuse, R5, !P2 ;  /* 0x0000000502057207 */ /* 0x040fe40005000000 */
[----:B------:R-:W-:-:S05]  /*0220*/  SEL R2, R2, R11, !P2 ;  /* 0x0000000b02027207 */ /* 0x000fca0005000000 */
[----:B----4-:R-:W-:-:S04]  /*0230*/  IMAD R4, R5, UR5, R2 ;  /* 0x0000000505047c24 */ /* 0x010fc8000f8e0202 */
[----:B0-----:R-:W-:-:S06]  /*0240*/  IMAD.WIDE.U32 R8, R4, 0x8, R8 ;  /* 0x0000000804087825 */ /* 0x001fcc00078e0008 */
[----:B---3--:R-:W5:Y:S01]  /*0250*/  LDG.E.64 R8, desc[UR8][R8.64] ;  /* 0x0000000808087981 */ /* 0x008f62000c1e1b00 */
[C---:B------:R-:W-:Y:S01]  /*0260*/  ISETP.GE.U32.AND P0, PT, R0.reuse, 0x8, PT ;  /* 0x000000080000780c */ /* 0x040fe20003f06070 */
[----:B------:R-:W-:Y:S01]  /*0270*/  USHF.R.U32.HI UR4, URZ, 0x2, UR4 ;  /* 0x00000002ff047899 */ /* 0x000fe20008011604 */
[C---:B------:R-:W-:Y:S01]  /*0280*/  VIMNMX.U32 R5, PT, PT, R0.reuse, 0x1, !PT ;  /* 0x0000000100057848 */ /* 0x040fe20007fe0000 */
[----:B------:R-:W-:Y:S01]  /*0290*/  IMAD.MOV R25, RZ, RZ, -R2 ;  /* 0x000000ffff197224 */ /* 0x000fe200078e0a02 */
[----:B------:R-:W-:Y:S01]  /*02a0*/  CS2R R22, SRZ ;  /* 0x0000000000167805 */ /* 0x000fe2000001ff00 */
[----:B------:R-:W-:Y:S01]  /*02b0*/  ULOP3.LUT UR5, UR4, 0x1f8, URZ, 0xc0, !UPT ;  /* 0x000001f804057892 */ /* 0x000fe2000f8ec0ff */
[----:B------:R-:W-:Y:S01]  /*02c0*/  LOP3.LUT R6, R5, 0x7, RZ, 0xc0, !PT ;  /* 0x0000000705067812 */ /* 0x000fe200078ec0ff */
[----:B------:R-:W-:Y:S02]  /*02d0*/  IMAD.MOV.U32 R7, RZ, RZ, RZ ;  /* 0x000000ffff077224 */ /* 0x000fe400078e00ff */
[----:B------:R-:W-:Y:S01]  /*02e0*/  IMAD R25, R0, R25, R3 ;  /* 0x0000001900197224 */ /* 0x000fe200078e0203 */
[----:B------:R-:W-:-:S03]  /*02f0*/  ISETP.NE.AND P1, PT, R6, RZ, PT ;  /* 0x000000ff0600720c */ /* 0x000fc60003f25270 */
[----:B------:R-:W-:Y:S10]  /*0300*/  @!P0 BRA `(.L_x_7) ;  /* 0x00000004000c8947 */ /* 0x000ff40003800000 */
[----:B------:R-:W-:Y:S02]  /*0310*/  LOP3.LUT R7, R5, 0xfffffff8, RZ, 0xc0, !PT ;  /* 0xfffffff805077812 */ /* 0x000fe400078ec0ff */
[----:B------:R-:W-:Y:S01]  /*0320*/  CS2R R22, SRZ ;  /* 0x0000000000167805 */ /* 0x000fe2000001ff00 */
[----:B------:R-:W-:Y:S01]  /*0330*/  UMOV UR14, 0x20 ;  /* 0x00000020000e7882 */ /* 0x000fe20000000000 */
[----:B------:R-:W-:Y:S01]  /*0340*/  UMOV UR4, URZ ;  /* 0x000000ff00047c82 */ /* 0x000fe20008000000 */
[----:B------:R-:W-:-:S07]  /*0350*/  IMAD.MOV R24, RZ, RZ, -R7 ;  /* 0x000000ffff187224 */ /* 0x000fce00078e0a07 */
.L_x_8:
[----:B------:R-:W-:Y:S01]  /*0360*/  IMAD R11, R0, UR4, R25 ;  /* 0x00000004000b7c24 */ /* 0x000fe2000f8e0219 */
[----:B------:R-:W-:Y:S01]  /*0370*/  UMOV UR12, 0x200 ;  /* 0x00000200000c7882 */ /* 0x000fe20000000000 */
[----:B------:R-:W0:Y:S01]  /*0380*/  LDCU.64 UR6, c[0x3][UR14+-0x20] ;  /* 0x00fffc000e0677ac */ /* 0x000e220008000a00 */
[----:B------:R-:W-:Y:S02]  /*0390*/  VIADD R24, R24, 0x8 ;  /* 0x0000000818187836 */ /* 0x000fe40000000000 */
[C---:B------:R-:W-:Y:S01]  /*03a0*/  LEA R26, R11.reuse, UR12, 0x3 ;  /* 0x0000000c0b1a7c11 */ /* 0x040fe2000f8e18ff */
[----:B------:R-:W1:Y:S01]  /*03b0*/  LDCU.64 UR10, c[0x3][UR14+-0x18] ;  /* 0x00fffd000e0a77ac */ /* 0x000e620008000a00 */
[----:B------:R-:W-:Y:S02]  /*03c0*/  IADD3 R11, PT, PT, R11, R0, RZ ;  /* 0x000000000b0b7210 */ /* 0x000fe40007ffe0ff */
[----:B------:R-:W2:Y:S01]  /*03d0*/  LDC.64 R18, c[0x3][R26] ;  /* 0x00c000001a127b82 */ /* 0x000ea20000000a00 */
[----:B------:R-:W-:Y:S01]  /*03e0*/  ISETP.NE.AND P0, PT, R24, RZ, PT ;  /* 0x000000ff1800720c */ /* 0x000fe20003f05270 */
[----:B------:R-:W-:Y:S01]  /*03f0*/  UIADD3 UR4, UPT, UPT, UR4, 0x8, URZ ;  /* 0x0000000804047890 */ /* 0x000fe2000fffe0ff */
[C---:B------:R-:W-:Y:S01]  /*0400*/  LEA R28, R11.reuse, UR12, 0x3 ;  /* 0x0000000c0b1c7c11 */ /* 0x040fe2000f8e18ff */
[----:B------:R-:W-:-:S04]  /*0410*/  IMAD.IADD R27, R11, 0x1, R0 ;  /* 0x000000010b1b7824 */ /* 0x000fc800078e0200 */
[----:B------:R-:W3:Y:S01]  /*0420*/  LDC.64 R12, c[0x3][R28] ;  /* 0x00c000001c0c7b82 */ /* 0x000ee20000000a00 */
[C---:B------:R-:W-:Y:S01]  /*0430*/  LEA R29, R27.reuse, UR12, 0x3 ;  /* 0x0000000c1b1d7c11 */ /* 0x040fe2000f8e18ff */
[--C-:B------:R-:W-:Y:S01]  /*0440*/  IMAD.IADD R27, R27, 0x1, R0.reuse ;  /* 0x000000011b1b7824 */ /* 0x100fe200078e0200 */
[C---:B0----5:R-:W-:Y:S01]  /*0450*/  DADD R20, R8.reuse, -UR6 ;  /* 0x8000000608147e29 */ /* 0x061fe20008000000 */
[----:B------:R-:W0:Y:S03]  /*0460*/  LDCU.64 UR6, c[0x3][UR14+-0x10] ;  /* 0x00fffe000e0677ac */ /* 0x000e260008000a00 */
[C---:B------:R-:W-:Y:S01]  /*0470*/  LEA R16, R27.reuse, UR12, 0x3 ;  /* 0x0000000c1b107c11 */ /* 0x040fe2000f8e18ff */
[----:B------:R-:W4:Y:S01]  /*0480*/  LDC.64 R10, c[0x3][R29] ;  /* 0x00c000001d0a7b82 */ /* 0x000f220000000a00 */
[----:B------:R-:W-:Y:S01]  /*0490*/  IMAD.IADD R27, R27, 0x1, R0 ;  /* 0x000000011b1b7824 */ /* 0x000fe200078e0200 */
[----:B-1----:R-:W-:Y:S01]  /*04a0*/  DADD R14, R8, -UR10 ;  /* 0x8000000a080e7e29 */ /* 0x002fe20008000000 */
[----:B------:R-:W1:Y:S05]  /*04b0*/  LDCU.64 UR10, c[0x3][UR14] ;  /* 0x00c000000e0a77ac */ /* 0x000e6a0008000a00 */
[----:B------:R-:W1:Y:S01]  /*04c0*/  LDC.64 R16, c[0x3][R16] ;  /* 0x00c0000010107b82 */ /* 0x000e620000000a00 */
[----:B--2---:R-:W-:-:S08]  /*04d0*/  DMUL R18, R18, R20 ;  /* 0x0000001412127228 */ /* 0x004fd00000000000 */
[----:B------:R-:W-:Y:S01]  /*04e0*/  DFMA R18, R20, R18, R22 ;  /* 0x000000121412722b */ /* 0x000fe20000000016 */
[C---:B------:R-:W-:Y:S01]  /*04f0*/  LEA R20, R27.reuse, UR12, 0x3 ;  /* 0x0000000c1b147c11 */ /* 0x040fe2000f8e18ff */
[----:B---3--:R-:W-:Y:S01]  /*0500*/  DMUL R12, R12, R14 ;  /* 0x0000000e0c0c7228 */ /* 0x008fe20000000000 */
[----:B------:R-:W-:Y:S01]  /*0510*/  IMAD.IADD R27, R27, 0x1, R0 ;  /* 0x000000011b1b7824 */ /* 0x000fe200078e0200 */
[----:B0-----:R-:W-:Y:S01]  /*0520*/  DADD R22, R8, -UR6 ;  /* 0x8000000608167e29 */ /* 0x001fe20008000000 */
[----:B------:R-:W0:Y:S02]  /*0530*/  LDCU.64 UR6, c[0x3][UR14+-0x8] ;  /* 0x00ffff000e0677ac */ /* 0x000e240008000a00 */
[----:B------:R-:W2:Y:S01]  /*0540*/  LDC.64 R20, c[0x3][R20] ;  /* 0x00c0000014147b82 */ /* 0x000ea20000000a00 */
[C---:B------:R-:W-:Y:S02]  /*0550*/  LEA R26, R27.reuse, UR12, 0x3 ;  /* 0x0000000c1b1a7c11 */ /* 0x040fe4000f8e18ff */
[----:B------:R-:W-:Y:S01]  /*0560*/  DFMA R14, R14, R12, R18 ;  /* 0x0000000c0e0e722b */ /* 0x000fe20000000012 */
[----:B------:R-:W-:Y:S01]  /*0570*/  IADD3 R27, PT, PT, R27, R0, RZ ;  /* 0x000000001b1b7210 */ /* 0x000fe20007ffe0ff */
[----:B----4-:R-:W-:-:S03]  /*0580*/  DMUL R12, R10, R22 ;  /* 0x000000160a0c7228 */ /* 0x010fc60000000000 */
[----:B------:R-:W3:Y:S01]  /*0590*/  LDC.64 R10, c[0x3][R26] ;  /* 0x00c000001a0a7b82 */ /* 0x000ee20000000a00 */
[C---:B------:R-:W-:Y:S01]  /*05a0*/  LEA R28, R27.reuse, UR12, 0x3 ;  /* 0x0000000c1b1c7c11 */ /* 0x040fe2000f8e18ff */
[----:B------:R-:W-:-:S03]  /*05b0*/  IMAD.IADD R27, R27, 0x1, R0 ;  /* 0x000000011b1b7824 */ /* 0x000fc600078e0200 */
[----:B------:R-:W-:Y:S02]  /*05c0*/  DFMA R22, R22, R12, R14 ;  /* 0x0000000c1616722b */ /* 0x000fe4000000000e */
[----:B------:R-:W-:Y:S01]  /*05d0*/  LEA R27, R27, UR12, 0x3 ;  /* 0x0000000c1b1b7c11 */ /* 0x000fe2000f8e18ff */
[----:B------:R-:W4:Y:S01]  /*05e0*/  LDC.64 R12, c[0x3][R28] ;  /* 0x00c000001c0c7b82 */ /* 0x000f220000000a00 */
[----:B0-----:R-:W-:Y:S01]  /*05f0*/  DADD R18, R8, -UR6 ;  /* 0x8000000608127e29 */ /* 0x001fe20008000000 */
[----:B------:R-:W0:Y:S01]  /*0600*/  LDCU.64 UR6, c[0x3][UR14+0x8] ;  /* 0x00c001000e0677ac */ /* 0x000e220008000a00 */
[----:B------:R-:W4:Y:S05]  /*0610*/  LDCU.64 UR12, c[0x3][UR14+0x18] ;  /* 0x00c003000e0c77ac */ /* 0x000f2a0008000a00 */
[----:B------:R-:W4:Y:S01]  /*0620*/  LDC.64 R14, c[0x3][R27] ;  /* 0x00c000001b0e7b82 */ /* 0x000f220000000a00 */
[----:B-1----:R-:W-:-:S08]  /*0630*/  DMUL R16, R16, R18 ;  /* 0x0000001210107228 */ /* 0x002fd00000000000 */
[----:B------:R-:W-:Y:S02]  /*0640*/  DFMA R16, R18, R16, R22 ;  /* 0x000000101210722b */ /* 0x000fe40000000016 */
[C---:B------:R-:W-:Y:S01]  /*0650*/  DADD R18, R8.reuse, -UR10 ;  /* 0x8000000a08127e29 */ /* 0x040fe20008000000 */
[----:B------:R-:W1:Y:S01]  /*0660*/  LDCU.64 UR10, c[0x3][UR14+0x10] ;  /* 0x00c002000e0a77ac */ /* 0x000e620008000a00 */
[----:B0-----:R-:W-:Y:S01]  /*0670*/  DADD R22, R8, -UR6 ;  /* 0x8000000608167e29 */ /* 0x001fe20008000000 */
[----:B------:R-:W-:-:S05]  /*0680*/  UIADD3 UR14, UPT, UPT, UR14, 0x40, URZ ;  /* 0x000000400e0e7890 */ /* 0x000fca000fffe0ff */
[----:B--2---:R-:W-:-:S08]  /*0690*/  DMUL R20, R20, R18 ;  /* 0x0000001214147228 */ /* 0x004fd00000000000 */
[----:B------:R-:W-:Y:S02]  /*06a0*/  DFMA R16, R18, R20, R16 ;  /* 0x000000141210722b */ /* 0x000fe40000000010 */
[----:B---3--:R-:W-:Y:S02]  /*06b0*/  DMUL R18, R10, R22 ;  /* 0x000000160a127228 */ /* 0x008fe40000000000 */
[----:B-1----:R-:W-:-:S06]  /*06c0*/  DADD R10, R8, -UR10 ;  /* 0x8000000a080a7e29 */ /* 0x002fcc0008000000 */
[----:B------:R-:W-:Y:S02]  /*06d0*/  DFMA R16, R22, R18, R16 ;  /* 0x000000121610722b */ /* 0x000fe40000000010 */
[----:B----4-:R-:W-:Y:S02]  /*06e0*/  DMUL R12, R12, R10 ;  /* 0x0000000a0c0c7228 */ /* 0x010fe40000000000 */
[----:B------:R-:W-:-:S06]  /*06f0*/  DADD R22, R8, -UR12 ;  /* 0x8000000c08167e29 */ /* 0x000fcc0008000000 */
[----:B------:R-:W-:Y:S02]  /*0700*/  DFMA R12, R10, R12, R16 ;  /* 0x0000000c0a0c722b */ /* 0x000fe40000000010 */
[----:B------:R-:W-:-:S08]  /*0710*/  DMUL R14, R14, R22 ;  /* 0x000000160e0e7228 */ /* 0x000fd00000000000 */
[----:B------:R-:W-:Y:S01]  /*0720*/  DFMA R22, R22, R14, R12 ;  /* 0x0000000e1616722b */ /* 0x000fe2000000000c */
[----:B------:R-:W-:Y:S10]  /*0730*/  @P0 BRA `(.L_x_8) ;  /* 0xfffffffc00080947 */ /* 0x000ff4000383ffff */
.L_x_7:
[----:B------:R-:W-:Y:S05]  /*0740*/  @!P1 BRA `(.L_x_9) ;  /* 0x00000004000c9947 */ /* 0x000fea0003800000 */
[----:B------:R-:W-:Y:S02]  /*0750*/  ISETP.GE.U32.AND P0, PT, R6, 0x4, PT ;  /* 0x000000040600780c */ /* 0x000fe40003f06070 */
[----:B------:R-:W-:-:S04]  /*0760*/  LOP3.LUT R24, R5, 0x3, RZ, 0xc0, !PT ;  /* 0x0000000305187812 */ /* 0x000fc800078ec0ff */
[----:B------:R-:W-:-:S07]  /*0770*/  ISETP.NE.AND P1, PT, R24, RZ, PT ;  /* 0x000000ff1800720c */ /* 0x000fce0003f25270 */
[----:B------:R-:W-:Y:S06]  /*0780*/  @!P0 BRA `(.L_x_10) ;  /* 0x00000000007c8947 */ /* 0x000fec0003800000 */
[C---:B------:R-:W-:Y:S01]  /*0790*/  IMAD R11, R7.reuse, R0, R25 ;  /* 0x00000000070b7224 */ /* 0x040fe200078e0219 */
[----:B------:R-:W-:Y:S01]  /*07a0*/  UMOV UR4, 0x200 ;  /* 0x0000020000047882 */ /* 0x000fe20000000000 */
[C---:B------:R-:W-:Y:S02]  /*07b0*/  IMAD.SHL.U32 R6, R7.reuse, 0x8, RZ ;  /* 0x0000000807067824 */ /* 0x040fe400078e00ff */
[----:B------:R-:W-:Y:S01]  /*07c0*/  VIADD R7, R7, 0x4 ;  /* 0x0000000407077836 */ /* 0x000fe20000000000 */
[C---:B------:R-:W-:Y:S01]  /*07d0*/  LEA R26, R11.reuse, UR4, 0x3 ;  /* 0x000000040b1a7c11 */ /* 0x040fe2000f8e18ff */
[----:B------:R-:W0:Y:S01]  /*07e0*/  LDC.64 R20, c[0x3][R6] ;  /* 0x00c0000006147b82 */ /* 0x000e220000000a00 */
[----:B------:R-:W-:-:S05]  /*07f0*/  IMAD.IADD R11, R11, 0x1, R0 ;  /* 0x000000010b0b7824 */ /* 0x000fca00078e0200 */
[C---:B------:R-:W-:Y:S02]  /*0800*/  LEA R27, R11.reuse, UR4, 0x3 ;  /* 0x000000040b1b7c11 */ /* 0x040fe4000f8e18ff */
[----:B------:R-:W1:Y:S01]  /*0810*/  LDC.64 R18, c[0x3][R26] ;  /* 0x00c000001a127b82 */ /* 0x000e620000000a00 */
[----:B------:R-:W-:-:S04]  /*0820*/  IADD3 R13, PT, PT, R11, R0, RZ ;  /* 0x000000000b0d7210 */ /* 0x000fc80007ffe0ff */
[C---:B------:R-:W-:Y:S01]  /*0830*/  LEA R28, R13.reuse, UR4, 0x3 ;  /* 0x000000040d1c7c11 */ /* 0x040fe2000f8e18ff */
[----:B------:R-:W-:Y:S02]  /*0840*/  IMAD.IADD R13, R13, 0x1, R0 ;  /* 0x000000010d0d7824 */ /* 0x000fe400078e0200 */
[----:B------:R-:W2:Y:S03]  /*0850*/  LDC.64 R14, c[0x3][R27] ;  /* 0x00c000001b0e7b82 */ /* 0x000ea60000000a00 */
[----:B------:R-:W-:Y:S01]  /*0860*/  LEA R29, R13, UR4, 0x3 ;  /* 0x000000040d1d7c11 */ /* 0x000fe2000f8e18ff */
[----:B0----5:R-:W-:-:S04]  /*0870*/  DADD R20, R8, -R20 ;  /* 0x0000000008147229 */ /* 0x021fc80000000814 */
[----:B------:R-:W0:Y:S08]  /*0880*/  LDC.64 R10, c[0x3][R28] ;  /* 0x00c000001c0a7b82 */ /* 0x000e300000000a00 */
[----:B------:R-:W3:Y:S08]  /*0890*/  LDC.64 R16, c[0x3][R6+0x8] ;  /* 0x00c0020006107b82 */ /* 0x000ef00000000a00 */
[----:B------:R-:W4:Y:S01]  /*08a0*/  LDC.64 R12, c[0x3][R29] ;  /* 0x00c000001d0c7b82 */ /* 0x000f220000000a00 */
[----:B-1----:R-:W-:-:S02]  /*08b0*/  DMUL R18, R18, R20 ;  /* 0x0000001412127228 */ /* 0x002fc40000000000 */
[----:B---3--:R-:W-:-:S06]  /*08c0*/  DADD R16, R8, -R16 ;  /* 0x0000000008107229 */ /* 0x008fcc0000000810 */
[----:B------:R-:W-:Y:S02]  /*08d0*/  DFMA R22, R20, R18, R22 ;  /* 0x000000121416722b */ /* 0x000fe40000000016 */
[----:B------:R-:W1:Y:S01]  /*08e0*/  LDC.64 R18, c[0x3][R6+0x10] ;  /* 0x00c0040006127b82 */ /* 0x000e620000000a00 */
[----:B--2---:R-:W-:-:S07]  /*08f0*/  DMUL R14, R14, R16 ;  /* 0x000000100e0e7228 */ /* 0x004fce0000000000 */
[----:B------:R-:W2:Y:S01]  /*0900*/  LDC.64 R20, c[0x3][R6+0x18] ;  /* 0x00c0060006147b82 */ /* 0x000ea20000000a00 */
[----:B------:R-:W-:Y:S02]  /*0910*/  DFMA R14, R16, R14, R22 ;  /* 0x0000000e100e722b */ /* 0x000fe40000000016 */
[----:B-1----:R-:W-:-:S08]  /*0920*/  DADD R18, R8, -R18 ;  /* 0x0000000008127229 */ /* 0x002fd00000000812 */
[----:B0-----:R-:W-:Y:S02]  /*0930*/  DMUL R10, R10, R18 ;  /* 0x000000120a0a7228 */ /* 0x001fe40000000000 */
[----:B--2---:R-:W-:-:S06]  /*0940*/  DADD R20, R8, -R20 ;  /* 0x0000000008147229 */ /* 0x004fcc0000000814 */
[----:B------:R-:W-:Y:S02]  /*0950*/  DFMA R10, R18, R10, R14 ;  /* 0x0000000a120a722b */ /* 0x000fe4000000000e */
[----:B----4-:R-:W-:-:S08]  /*0960*/  DMUL R12, R12, R20 ;  /* 0x000000140c0c7228 */ /* 0x010fd00000000000 */
[----:B------:R-:W-:-:S11]  /*0970*/  DFMA R22, R20, R12, R10 ;  /* 0x0000000c1416722b */ /* 0x000fd6000000000a */
.L_x_10:
[----:B------:R-:W-:Y:S05]  /*0980*/  @!P1 BRA `(.L_x_9) ;  /* 0x00000000007c9947 */ /* 0x000fea0003800000 */
[----:B------:R-:W-:Y:S02]  /*0990*/  ISETP.NE.AND P0, PT, R24, 0x1, PT ;  /* 0x000000011800780c */ /* 0x000fe40003f05270 */
[----:B------:R-:W-:-:S04]  /*09a0*/  LOP3.LUT R5, R5, 0x1, RZ, 0xc0, !PT ;  /* 0x0000000105057812 */ /* 0x000fc800078ec0ff */
[----:B------:R-:W-:-:S07]  /*09b0*/  ISETP.NE.U32.AND P1, PT, R5, 0x1, PT ;  /* 0x000000010500780c */ /* 0x000fce0003f25070 */
[----:B------:R-:W-:Y:S06]  /*09c0*/  @!P0 BRA `(.L_x_11) ;  /* 0x0000000000448947 */ /* 0x000fec0003800000 */
[----:B------:R-:W-:Y:S01]  /*09d0*/  IMAD R5, R7, R0, R25 ;  /* 0x0000000007057224 */ /* 0x000fe200078e0219 */
[----:B------:R-:W-:-:S04]  /*09e0*/  UMOV UR4, 0x200 ;  /* 0x0000020000047882 */ /* 0x000fc80000000000 */
[C---:B------:R-:W-:Y:S01]  /*09f0*/  LEA R6, R5.reuse, UR4, 0x3 ;  /* 0x0000000405067c11 */ /* 0x040fe2000f8e18ff */
[----:B------:R-:W-:-:S03]  /*0a00*/  IMAD.IADD R5, R5, 0x1, R0 ;  /* 0x0000000105057824 */ /* 0x000fc600078e0200 */
[----:B------:R-:W0:Y:S02]  /*0a10*/  LDC.64 R12, c[0x3][R6] ;  /* 0x00c00000060c7b82 */ /* 0x000e240000000a00 */
[----:B------:R-:W-:Y:S01]  /*0a20*/  LEA R18, R5, UR4, 0x3 ;  /* 0x0000000405127c11 */ /* 0x000fe2000f8e18ff */
[C---:B------:R-:W-:Y:S01]  /*0a30*/  IMAD.SHL.U32 R5, R7.reuse, 0x8, RZ ;  /* 0x0000000807057824 */ /* 0x040fe200078e00ff */
[----:B------:R-:W-:-:S04]  /*0a40*/  IADD3 R7, PT, PT, R7, 0x2, RZ ;  /* 0x0000000207077810 */ /* 0x000fc80007ffe0ff */
[----:B------:R-:W1:Y:S08]  /*0a50*/  LDC.64 R10, c[0x3][R18] ;  /* 0x00c00000120a7b82 */ /* 0x000e700000000a00 */
[----:B------:R-:W2:Y:S08]  /*0a60*/  LDC.64 R14, c[0x3][R5] ;  /* 0x00c00000050e7b82 */ /* 0x000eb00000000a00 */
[----:B------:R-:W3:Y:S01]  /*0a70*/  LDC.64 R16, c[0x3][R5+0x8] ;  /* 0x00c0020005107b82 */ /* 0x000ee20000000a00 */
[----:B--2--5:R-:W-:-:S08]  /*0a80*/  DADD R14, R8, -R14 ;  /* 0x00000000080e7229 */ /* 0x024fd0000000080e */
[----:B0-----:R-:W-:Y:S02]  /*0a90*/  DMUL R12, R12, R14 ;  /* 0x0000000e0c0c7228 */ /* 0x001fe40000000000 */
[----:B---3--:R-:W-:-:S06]  /*0aa0*/  DADD R16, R8, -R16 ;  /* 0x0000000008107229 */ /* 0x008fcc0000000810 */
[----:B------:R-:W-:Y:S02]  /*0ab0*/  DFMA R12, R14, R12, R22 ;  /* 0x0000000c0e0c722b */ /* 0x000fe40000000016 */
[----:B-1----:R-:W-:-:S08]  /*0ac0*/  DMUL R10, R10, R16 ;  /* 0x000000100a0a7228 */ /* 0x002fd00000000000 */
[----:B------:R-:W-:-:S11]  /*0ad0*/  DFMA R22, R16, R10, R12 ;  /* 0x0000000a1016722b */ /* 0x000fd6000000000c */
.L_x_11:
[----:B------:R-:W-:Y:S05]  /*0ae0*/  @P1 BRA `(.L_x_9) ;  /* 0x0000000000241947 */ /* 0x000fea0003800000 */
[C---:B------:R-:W-:Y:S01]  /*0af0*/  IMAD R5, R7.reuse, R0, R25 ;  /* 0x0000000007057224 */ /* 0x040fe200078e0219 */
[----:B------:R-:W-:Y:S01]  /*0b00*/  UMOV UR4, 0x200 ;  /* 0x0000020000047882 */ /* 0x000fe20000000000 */
[----:B------:R-:W-:-:S03]  /*0b10*/  IMAD.SHL.U32 R12, R7, 0x8, RZ ;  /* 0x00000008070c7824 */ /* 0x000fc600078e00ff */
[----:B------:R-:W-:Y:S01]  /*0b20*/  LEA R5, R5, UR4, 0x3 ;  /* 0x0000000405057c11 */ /* 0x000fe2000f8e18ff */
[----:B------:R-:W0:Y:S08]  /*0b30*/  LDC.64 R6, c[0x3][R12] ;  /* 0x00c000000c067b82 */ /* 0x000e300000000a00 */
[----:B------:R-:W1:Y:S01]  /*0b40*/  LDC.64 R10, c[0x3][R5] ;  /* 0x00c00000050a7b82 */ /* 0x000e620000000a00 */
[----:B0----5:R-:W-:-:S08]  /*0b50*/  DADD R6, R8, -R6 ;  /* 0x0000000008067229 */ /* 0x021fd00000000806 */
[----:B-1----:R-:W-:-:S08]  /*0b60*/  DMUL R10, R10, R6 ;  /* 0x000000060a0a7228 */ /* 0x002fd00000000000 */
[----:B------:R-:W-:-:S11]  /*0b70*/  DFMA R22, R6, R10, R22 ;  /* 0x0000000a0616722b */ /* 0x000fd60000000016 */
.L_x_9:
[----:B------:R-:W-:Y:S01]  /*0b80*/  SHFL.DOWN PT, R7, R23, 0x10, 0x1f ;  /* 0x0a001f0017077f89 */ /* 0x000fe200000e0000 */
[----:B------:R-:W0:Y:S01]  /*0b90*/  S2UR UR6, SR_CgaCtaId ;  /* 0x00000000000679c3 */ /* 0x000e220000008800 */
[----:B------:R-:W-:Y:S01]  /*0ba0*/  UMOV UR4, 0x400 ;  /* 0x0000040000047882 */ /* 0x000fe20000000000 */
[----:B------:R-:W-:Y:S01]  /*0bb0*/  BSSY B0, `(.L_x_12) ;  /* 0x000019e000007945 */ /* 0x000fe20003800000 */
[----:B------:R-:W1:Y:S04]  /*0bc0*/  SHFL.DOWN PT, R6, R22, 0x10, 0x1f ;  /* 0x0a001f0016067f89 */ /* 0x000e6800000e0000 */
[----:B------:R-:W2:Y:S01]  /*0bd0*/  SHFL.DOWN PT, R10, R25, 0x10, 0x1f ;  /* 0x0a001f00190a7f89 */ /* 0x000ea200000e0000 */
[----:B------:R-:W-:Y:S01]  /*0be0*/  BAR.SYNC.DEFER_BLOCKING 0x0 ;  /* 0x0000000000007b1d */ /* 0x000fe20000010000 */
[----:B0-----:R-:W-:-:S05]  /*0bf0*/  ULEA UR4, UR6, UR4, 0x18 ;  /* 0x0000000406047291 */ /* 0x001fca000f8ec0ff */
[----:B-1----:R-:W-:Y:S01]  /*0c00*/  DSETP.GT.AND P0, PT, R22, R6, PT ;  /* 0x000000061600722a */ /* 0x002fe20003f04000 */
[----:B------:R-:W-:-:S05]  /*0c10*/  UIADD3 UR5, UPT, UPT, UR5, UR4, URZ ;  /* 0x0000000405057290 */ /* 0x000fca000fffe0ff */
[----:B-----5:R-:W-:Y:S02]  /*0c20*/  FSEL R9, R7, R23, P0 ;  /* 0x0000001707097208 */ /* 0x020fe40000000000 */
[----:B------:R-:W-:Y:S02]  /*0c30*/  FSEL R8, R6, R22, P0 ;  /* 0x0000001606087208 */ /* 0x000fe40000000000 */
[----:B--2---:R-:W-:Y:S01]  /*0c40*/  SEL R5, R10, R25, P0 ;  /* 0x000000190a057207 */ /* 0x004fe20000000000 */
[----:B------:R-:W-:Y:S04]  /*0c50*/  SHFL.DOWN PT, R7, R9, 0x8, 0x1f ;  /* 0x09001f0009077f89 */ /* 0x000fe800000e0000 */
[----:B------:R-:W0:Y:S04]  /*0c60*/  SHFL.DOWN PT, R6, R8, 0x8, 0x1f ;  /* 0x09001f0008067f89 */ /* 0x000e2800000e0000 */
[----:B------:R-:W1:Y:S01]  /*0c70*/  SHFL.DOWN PT, R12, R5, 0x8, 0x1f ;  /* 0x09001f00050c7f89 */ /* 0x000e6200000e0000 */
[----:B0-----:R-:W-:-:S06]  /*0c80*/  DSETP.GT.AND P1, PT, R8, R6, PT ;  /* 0x000000060800722a */ /* 0x001fcc0003f24000 */
[----:B------:R-:W-:Y:S02]  /*0c90*/  FSEL R11, R7, R9, P1 ;  /* 0x00000009070b7208 */ /* 0x000fe40000800000 */
[----:B------:R-:W-:Y:S02]  /*0ca0*/  FSEL R10, R6, R8, P1 ;  /* 0x00000008060a7208 */ /* 0x000fe40000800000 */
[----:B-1----:R-:W-:Y:S01]  /*0cb0*/  SEL R12, R12, R5, P1 ;  /* 0x000000050c0c7207 */ /* 0x002fe20000800000 */
[----:B------:R-:W-:Y:S01]  /*0cc0*/  SHFL.DOWN PT, R7, R11, 0x4, 0x1f ;  /* 0x08801f000b077f89 */ /* 0x000fe200000e0000 */
[----:B------:R-:W-:-:S03]  /*0cd0*/  LOP3.LUT P1, RZ, R3, 0x1f, RZ, 0xc0, !PT ;  /* 0x0000001f03ff7812 */ /* 0x000fc6000782c0ff */
[----:B------:R-:W0:Y:S04]  /*0ce0*/  SHFL.DOWN PT, R6, R10, 0x4, 0x1f ;  /* 0x08801f000a067f89 */ /* 0x000e2800000e0000 */
[----:B------:R-:W1:Y:S01]  /*0cf0*/  SHFL.DOWN PT, R13, R12, 0x4, 0x1f ;  /* 0x08801f000c0d7f89 */ /* 0x000e6200000e0000 */
[----:B0-----:R-:W-:-:S06]  /*0d00*/  DSETP.GT.AND P0, PT, R10, R6, PT ;  /* 0x000000060a00722a */ /* 0x001fcc0003f04000 */
[----:B------:R-:W-:Y:S02]  /*0d10*/  FSEL R9, R7, R11, P0 ;  /* 0x0000000b07097208 */ /* 0x000fe40000000000 */
[----:B------:R-:W-:Y:S02]  /*0d20*/  FSEL R8, R6, R10, P0 ;  /* 0x0000000a06087208 */ /* 0x000fe40000000000 */
[----:B-1----:R-:W-:Y:S01]  /*0d30*/  SEL R13, R13, R12, P0 ;  /* 0x0000000c0d0d7207 */ /* 0x002fe20000000000 */
        /* <DEDUP_REMOVED lines=8> */
[----:B------:R-:W-:-:S03]  /*0dc0*/  @!P1 LEA.HI R8, R3, UR5, RZ, 0x1d ;  /* 0x0000000503089c11 */ /* 0x000fc6000f8fe8ff */
[----:B------:R-:W0:Y:S04]  /*0dd0*/  SHFL.DOWN PT, R6, R10, 0x1, 0x1f ;  /* 0x08201f000a067f89 */ /* 0x000e2800000e0000 */
[----:B------:R-:W1:Y:S01]  /*0de0*/  SHFL.DOWN PT, R5, R14, 0x1, 0x1f ;  /* 0x08201f000e057f89 */ /* 0x000e6200000e0000 */
[----:B0-----:R-:W-:-:S06]  /*0df0*/  DSETP.GT.AND P0, PT, R10, R6, PT ;  /* 0x000000060a00722a */ /* 0x001fcc0003f04000 */
[----:B------:R-:W-:Y:S02]  /*0e00*/  FSEL R6, R6, R10, P0 ;  /* 0x0000000a06067208 */ /* 0x000fe40000000000 */
[----:B------:R-:W-:Y:S02]  /*0e10*/  SHF.R.U32.HI R10, RZ, 0x5, R0 ;  /* 0x00000005ff0a7819 */ /* 0x000fe40000011600 */
[----:B------:R-:W-:Y:S02]  /*0e20*/  FSEL R7, R7, R11, P0 ;  /* 0x0000000b07077208 */ /* 0x000fe40000000000 */
[----:B-1----:R-:W-:Y:S02]  /*0e30*/  SEL R9, R5, R14, P0 ;  /* 0x0000000e05097207 */ /* 0x002fe40000000000 */
[----:B------:R-:W-:Y:S02]  /*0e40*/  ISETP.GE.U32.AND P0, PT, R25, R10, PT ;  /* 0x0000000a1900720c */ /* 0x000fe40003f06070 */
[----:B------:R-:W-:Y:S01]  /*0e50*/  @!P1 LEA.HI R5, R3, UR4, RZ, 0x1e ;  /* 0x0000000403059c11 */ /* 0x000fe2000f8ff0ff */
[----:B------:R-:W-:-:S04]  /*0e60*/  IMAD.MOV.U32 R3, RZ, RZ, RZ ;  /* 0x000000ffff037224 */ /* 0x000fc800078e00ff */
[----:B------:R0:W-:Y:S04]  /*0e70*/  @!P1 STS.64 [R5], R6 ;  /* 0x0000000605009388 */ /* 0x0001e80000000a00 */
[----:B------:R0:W-:Y:S01]  /*0e80*/  @!P1 STS [R8], R9 ;  /* 0x0000000908009388 */ /* 0x0001e20000000800 */
[----:B------:R-:W-:Y:S06]  /*0e90*/  BAR.SYNC.DEFER_BLOCKING 0x0 ;  /* 0x0000000000007b1d */ /* 0x000fec0000010000 */
[----:B------:R-:W-:Y:S05]  /*0ea0*/  @P0 BRA `(.L_x_13) ;  /* 0x0000001400b80947 */ /* 0x000fea0003800000 */
[----:B------:R-:W-:Y:S01]  /*0eb0*/  IMAD R2, R2, R10, R25 ;  /* 0x0000000a02027224 */ /* 0x000fe200078e0219 */
[----:B------:R-:W-:-:S04]  /*0ec0*/  ISETP.GE.U32.AND P0, PT, R0, 0x40, PT ;  /* 0x000000400000780c */ /* 0x000fc80003f06070 */
[----:B------:R-:W-:-:S06]  /*0ed0*/  LEA R3, R2, UR5, 0x2 ;  /* 0x0000000502037c11 */ /* 0x000fcc000f8e10ff */
[----:B------:R-:W1:Y:S03]  /*0ee0*/  LDS R3, [R3] ;  /* 0x0000000003037984 */ /* 0x000e660000000800 */
[----:B------:R-:W-:Y:S05]  /*0ef0*/  @!P0 BRA `(.L_x_13) ;  /* 0x0000001400a48947 */ /* 0x000fea0003800000 */
[----:B------:R-:W-:Y:S01]  /*0f00*/  LEA R10, R2, UR4, 0x3 ;  /* 0x00000004020a7c11 */ /* 0x000fe2000f8e18ff */
[----:B------:R-:W-:Y:S01]  /*0f10*/  UMOV UR6, 0xffffffff ;  /* 0xffffffff00067882 */ /* 0x000fe20000000000 */
[----:B0-----:R-:W-:-:S04]  /*0f20*/  SHF.R.U32.HI R6, RZ, 0x6, R0 ;  /* 0x00000006ff067819 */ /* 0x001fc80000011600 */
[----:B------:R-:W0:Y:S01]  /*0f30*/  LDS.64 R10, [R10] ;  /* 0x000000000a0a7984 */ /* 0x000e220000000a00 */
[----:B------:R-:W-:Y:S05]  /*0f40*/  BRA.DIV UR6, `(.L_x_14) ;  /* 0x0000001606ac7947 */ /* 0x000fea000b800000 */
[----:B-1----:R1:W2:Y:S04]  /*0f50*/  SHFL.DOWN PT, R12, R3, R6, 0x1f ;  /* 0x08001f06030c7589 */ /* 0x0022a800000e0000 */
[----:B0-----:R1:W0:Y:S04]  /*0f60*/  SHFL.DOWN PT, R9, R11, R6, 0x1f ;  /* 0x08001f060b097589 */ /* 0x00122800000e0000 */
[----:B------:R1:W3:Y:S02]  /*0f70*/  SHFL.DOWN PT, R8, R10, R6, 0x1f ;  /* 0x08001f060a087589 */ /* 0x0002e400000e0000 */
.L_x_43:
[----:B------:R-:W-:Y:S01]  /*0f80*/  ISETP.GE.U32.AND P1, PT, R0, 0x80, PT ;  /* 0x000000800000780c */ /* 0x000fe20003f26070 */
[----:B-1-3--:R-:W-:Y:S02]  /*0f90*/  IMAD.MOV.U32 R6, RZ, RZ, R8 ;  /* 0x000000ffff067224 */ /* 0x00afe400078e0008 */
[----:B0-----:R-:W-:-:S06]  /*0fa0*/  IMAD.MOV.U32 R7, RZ, RZ, R9 ;  /* 0x000000ffff077224 */ /* 0x001fcc00078e0009 */
[----:B------:R-:W-:-:S06]  /*0fb0*/  DSETP.GT.AND P0, PT, R10, R6, PT ;  /* 0x000000060a00722a */ /* 0x000fcc0003f04000 */
[----:B------:R-:W-:Y:S02]  /*0fc0*/  FSEL R10, R8, R10, P0 ;  /* 0x0000000a080a7208 */ /* 0x000fe40000000000 */
[----:B------:R-:W-:Y:S02]  /*0fd0*/  FSEL R11, R9, R11, P0 ;  /* 0x0000000b090b7208 */ /* 0x000fe40000000000 */
[----:B--2---:R-:W-:Y:S01]  /*0fe0*/  SEL R3, R12, R3, P0 ;  /* 0x000000030c037207 */ /* 0x004fe20000000000 */
[----:B------:R-:W-:Y:S06]  /*0ff0*/  @!P1 BRA `(.L_x_13) ;  /* 0x0000001400649947 */ /* 0x000fec0003800000 */
[----:B------:R-:W-:Y:S01]  /*1000*/  UMOV UR6, 0xffffffff ;  /* 0xffffffff00067882 */ /* 0x000fe20000000000 */
[----:B------:R-:W-:Y:S02]  /*1010*/  SHF.R.U32.HI R6, RZ, 0x7, R0 ;  /* 0x00000007ff067819 */ /* 0x000fe40000011600 */
[----:B------:R-:W-:Y:S05]  /*1020*/  BRA.DIV UR6, `(.L_x_15) ;  /* 0x0000001606b87947 */ /* 0x000fea000b800000 */
[----:B------:R0:W1:Y:S04]  /*1030*/  SHFL.DOWN PT, R12, R3, R6, 0x1f ;  /* 0x08001f06030c7589 */ /* 0x00006800000e0000 */
[----:B------:R0:W2:Y:S04]  /*1040*/  SHFL.DOWN PT, R9, R11, R6, 0x1f ;  /* 0x08001f060b097589 */ /* 0x0000a800000e0000 */
[----:B------:R0:W3:Y:S02]  /*1050*/  SHFL.DOWN PT, R8, R10, R6, 0x1f ;  /* 0x08001f060a087589 */ /* 0x0000e400000e0000 */
.L_x_48:
[----:B------:R-:W-:Y:S01]  /*1060*/  ISETP.GE.U32.AND P1, PT, R0, 0x100, PT ;  /* 0x000001000000780c */ /* 0x000fe20003f26070 */
[----:B--2---:R-:W-:Y:S01]  /*1070*/  IMAD.MOV.U32 R7, RZ, RZ, R9 ;  /* 0x000000ffff077224 */ /* 0x004fe200078e0009 */
[----:B0--3--:R-:W-:-:S06]  /*1080*/  MOV R6, R8 ;  /* 0x0000000800067202 */ /* 0x009fcc0000000f00 */
[----:B------:R-:W-:-:S06]  /*1090*/  DSETP.GT.AND P0, PT, R10, R6, PT ;  /* 0x000000060a00722a */ /* 0x000fcc0003f04000 */
[----:B------:R-:W-:Y:S02]  /*10a0*/  FSEL R10, R8, R10, P0 ;  /* 0x0000000a080a7208 */ /* 0x000fe40000000000 */
[----:B------:R-:W-:Y:S02]  /*10b0*/  FSEL R11, R9, R11, P0 ;  /* 0x0000000b090b7208 */ /* 0x000fe40000000000 */
[----:B-1----:R-:W-:Y:S01]  /*10c0*/  SEL R3, R12, R3, P0 ;  /* 0x000000030c037207 */ /* 0x002fe20000000000 */
[----:B------:R-:W-:Y:S06]  /*10d0*/  @!P1 BRA `(.L_x_13) ;  /* 0x00000014002c9947 */ /* 0x000fec0003800000 */
[----:B------:R-:W-:Y:S01]  /*10e0*/  UMOV UR6, 0xffffffff ;  /* 0xffffffff00067882 */ /* 0x000fe20000000000 */
[----:B------:R-:W-:Y:S02]  /*10f0*/  SHF.R.U32.HI R6, RZ, 0x8, R0 ;  /* 0x00000008ff067819 */ /* 0x000fe40000011600 */
[----:B------:R-:W-:Y:S05]  /*1100*/  BRA.DIV UR6, `(.L_x_16) ;  /* 0x0000001606d47947 */ /* 0x000fea000b800000 */
[----:B------:R0:W1:Y:S04]  /*1110*/  SHFL.DOWN PT, R12, R3, R6, 0x1f ;  /* 0x08001f06030c7589 */ /* 0x00006800000e0000 */
[----:B------:R0:W2:Y:S04]  /*1120*/  SHFL.DOWN PT, R9, R11, R6, 0x1f ;  /* 0x08001f060b097589 */ /* 0x0000a800000e0000 */
[----:B------:R0:W3:Y:S02]  /*1130*/  SHFL.DOWN PT, R8, R10, R6, 0x1f ;  /* 0x08001f060a087589 */ /* 0x0000e400000e0000 */
.L_x_53:
[----:B------:R-:W-:Y:S01]  /*1140*/  ISETP.GE.U32.AND P1, PT, R0, 0x200, PT ;  /* 0x000002000000780c */ /* 0x000fe20003f26070 */
[----:B0--3--:R-:W-:Y:S02]  /*1150*/  IMAD.MOV.U32 R6, RZ, RZ, R8 ;  /* 0x000000ffff067224 */ /* 0x009fe400078e0008 */
[----:B--2---:R-:W-:-:S06]  /*1160*/  IMAD.MOV.U32 R7, RZ, RZ, R9 ;  /* 0x000000ffff077224 */ /* 0x004fcc00078e0009 */
        /* <DEDUP_REMOVED lines=11> */
.L_x_58:
[----:B------:R-:W-:Y:S01]  /*1220*/  ISETP.GE.U32.AND P1, PT, R0, 0x400, PT ;  /* 0x000004000000780c */ /* 0x000fe20003f26070 */
[----:B0--3--:R-:W-:Y:S01]  /*1230*/  IMAD.MOV.U32 R6, RZ, RZ, R8 ;  /* 0x000000ffff067224 */ /* 0x009fe200078e0008 */
[----:B--2---:R-:W-:-:S06]  /*1240*/  MOV R7, R9 ;  /* 0x0000000900077202 */ /* 0x004fcc0000000f00 */
        /* <DEDUP_REMOVED lines=11> */
.L_x_63:
        /* <DEDUP_REMOVED lines=14> */
.L_x_68:
        /* <DEDUP_REMOVED lines=14> */
.L_x_73:
        /* <DEDUP_REMOVED lines=14> */
.L_x_78:
        /* <DEDUP_REMOVED lines=14> */
.L_x_83:
        /* <DEDUP_REMOVED lines=14> */
.L_x_88:
        /* <DEDUP_REMOVED lines=14> */
.L_x_93:
        /* <DEDUP_REMOVED lines=14> */
.L_x_98:
        /* <DEDUP_REMOVED lines=14> */
.L_x_103:
        /* <DEDUP_REMOVED lines=14> */
.L_x_108:
        /* <DEDUP_REMOVED lines=14> */
.L_x_113:
        /* <DEDUP_REMOVED lines=14> */
.L_x_118:
        /* <DEDUP_REMOVED lines=14> */
.L_x_123:
        /* <DEDUP_REMOVED lines=14> */
.L_x_128:
        /* <DEDUP_REMOVED lines=14> */
.L_x_133:
        /* <DEDUP_REMOVED lines=14> */
.L_x_138:
        /* <DEDUP_REMOVED lines=14> */
.L_x_143:
        /* <DEDUP_REMOVED lines=14> */
.L_x_148:
        /* <DEDUP_REMOVED lines=14> */
.L_x_153:
        /* <DEDUP_REMOVED lines=14> */
.L_x_158:
        /* <DEDUP_REMOVED lines=14> */
.L_x_163:
[----:B------:R-:W-:Y:S01]  /*2480*/  ISETP.GT.AND P1, PT, R0, -0x1, PT ;  /* 0xffffffff0000780c */ /* 0x000fe20003f24270 */
[----:B0--3--:R-:W-:Y:S02]  /*2490*/  IMAD.MOV.U32 R6, RZ, RZ, R8 ;  /* 0x000000ffff067224 */ /* 0x009fe400078e0008 */
[----:B--2---:R-:W-:-:S06]  /*24a0*/  IMAD.MOV.U32 R7, RZ, RZ, R9 ;  /* 0x000000ffff077224 */ /* 0x004fcc00078e0009 */
[----:B------:R-:W-:-:S06]  /*24b0*/  DSETP.GT.AND P0, PT, R10, R6, PT ;  /* 0x000000060a00722a */ /* 0x000fcc0003f04000 */
[----:B------:R-:W-:Y:S02]  /*24c0*/  FSEL R10, R8, R10, P0 ;  /* 0x0000000a080a7208 */ /* 0x000fe40000000000 */
[----:B------:R-:W-:Y:S02]  /*24d0*/  FSEL R11, R9, R11, P0 ;  /* 0x0000000b090b7208 */ /* 0x000fe40000000000 */
[----:B-1----:R-:W-:Y:S01]  /*24e0*/  SEL R3, R12, R3, P0 ;  /* 0x000000030c037207 */ /* 0x002fe20000000000 */
[----:B------:R-:W-:Y:S06]  /*24f0*/  @P1 BRA `(.L_x_13) ;  /* 0x0000000000241947 */ /* 0x000fec0003800000 */
[----:B------:R-:W-:-:S03]  /*2500*/  UMOV UR6, 0xffffffff ;  /* 0xffffffff00067882 */ /* 0x000fc60000000000 */
[----:B------:R-:W-:Y:S05]  /*2510*/  BRA.DIV UR6, `(.L_x_39) ;  /* 0x00000022065c7947 */ /* 0x000fea000b800000 */
[----:B------:R0:W1:Y:S04]  /*2520*/  SHFL.DOWN PT, R0, R3, 0x1, 0x1f ;  /* 0x08201f0003007f89 */ /* 0x00006800000e0000 */
[----:B------:R0:W2:Y:S04]  /*2530*/  SHFL.DOWN PT, R9, R11, 0x1, 0x1f ;  /* 0x08201f000b097f89 */ /* 0x0000a800000e0000 */
[----:B------:R0:W3:Y:S02]  /*2540*/  SHFL.DOWN PT, R8, R10, 0x1, 0x1f ;  /* 0x08201f000a087f89 */ /* 0x0000e400000e0000 */
.L_x_168:
[----:B---3--:R-:W-:Y:S02]  /*2550*/  IMAD.MOV.U32 R6, RZ, RZ, R8 ;  /* 0x000000ffff067224 */ /* 0x008fe400078e0008 */
[----:B--2---:R-:W-:-:S06]  /*2560*/  IMAD.MOV.U32 R7, RZ, RZ, R9 ;  /* 0x000000ffff077224 */ /* 0x004fcc00078e0009 */
[----:B------:R-:W-:-:S06]  /*2570*/  DSETP.GT.AND P0, PT, R10, R6, PT ;  /* 0x000000060a00722a */ /* 0x000fcc0003f04000 */
[----:B01----:R-:W-:-:S08]  /*2580*/  SEL R3, R0, R3, P0 ;  /* 0x0000000300037207 */ /* 0x003fd00000000000 */
.L_x_13:
[----:B------:R-:W-:Y:S05]  /*2590*/  BSYNC B0 ;  /* 0x0000000000007941 */ /* 0x000fea0003800000 */
.L_x_12:
[----:B------:R-:W-:-:S13]  /*25a0*/  ISETP.NE.AND P0, PT, R25, RZ, PT ;  /* 0x000000ff1900720c */ /* 0x000fda0003f05270 */
[----:B------:R-:W-:Y:S05]  /*25b0*/  @P0 EXIT ;  /* 0x000000000000094d */ /* 0x000fea0003800000 */
[----:B0-----:R-:W0:Y:S02]  /*25c0*/  LDC.64 R6, c[0x0][0x390] ;  /* 0x0000e400ff067b82 */ /* 0x001e240000000a00 */
[----:B0-----:R-:W-:-:S05]  /*25d0*/  IMAD.WIDE.U32 R4, R4, 0x4, R6 ;  /* 0x0000000404047825 */ /* 0x001fca00078e0006 */
[----:B-1----:R-:W-:Y:S01]  /*25e0*/  STG.E desc[UR8][R4.64], R3 ;  /* 0x0000000304007986 */ /* 0x002fe2000c101908 */
[----:B------:R-:W-:Y:S05]  /*25f0*/  EXIT ;  /* 0x000000000000794d */ /* 0x000fea0003800000 */
.L_x_14:
[----:B-1----:R-:W-:Y:S01]  /*2600*/  MOV R7, R3 ;  /* 0x0000000300077202 */ /* 0x002fe20000000f00 */
[----:B------:R-:W-:Y:S02]  /*2610*/  IMAD.MOV.U32 R5, RZ, RZ, 0x1f ;  /* 0x0000001fff057424 */ /* 0x000fe400078e00ff */
[----:B------:R-:W-:-:S07]  /*2620*/  IMAD.MOV.U32 R2, RZ, RZ, -0x1 ;  /* 0xffffffffff027424 */ /* 0x000fce00078e00ff */
[----:B0-----:R-:W-:Y:S05]  /*2630*/  WARPSYNC.COLLECTIVE R2, `(.L_x_40) ;  /* 0x0000000002087348 */ /* 0x001fea0003c00000 */
[----:B------:R1:W2:Y:S02]  /*2640*/  SHFL.DOWN P0, R8, R7, R6, R5 ;  /* 0x0800000607087389 */ /* 0x0002a40000000005 */
[----:B012---:R-:W-:Y:S05]  /*2650*/  ENDCOLLECTIVE ;  /* 0x000000000000791b */ /* 0x007fea0003800000 */
.L_x_40:
[----:B------:R-:W-:Y:S02]  /*2660*/  IMAD.MOV.U32 R7, RZ, RZ, R11 ;  /* 0x000000ffff077224 */ /* 0x000fe400078e000b */
[----:B------:R-:W-:-:S07]  /*2670*/  IMAD.MOV.U32 R12, RZ, RZ, R8 ;  /* 0x000000ffff0c7224 */ /* 0x000fce00078e0008 */
[----:B------:R-:W-:Y:S05]  /*2680*/  WARPSYNC.COLLECTIVE R2, `(.L_x_41) ;  /* 0x0000000002087348 */ /* 0x000fea0003c00000 */
[----:B------:R0:W1:Y:S02]  /*2690*/  SHFL.DOWN P0, R8, R7, R6, R5 ;  /* 0x0800000607087389 */ /* 0x0000640000000005 */
[----:B01----:R-:W-:Y:S05]  /*26a0*/  ENDCOLLECTIVE ;  /* 0x000000000000791b */ /* 0x003fea0003800000 */
.L_x_41:
[----:B------:R-:W-:Y:S01]  /*26b0*/  IMAD.MOV.U32 R7, RZ, RZ, R10 ;  /* 0x000000ffff077224 */ /* 0x000fe200078e000a */
[----:B------:R-:W-:-:S07]  /*26c0*/  MOV R9, R8 ;  /* 0x0000000800097202 */ /* 0x000fce0000000f00 */
[----:B------:R-:W-:Y:S05]  /*26d0*/  WARPSYNC.COLLECTIVE R2, `(.L_x_42) ;  /* 0x0000000002087348 */ /* 0x000fea0003c00000 */
[----:B------:R0:W1:Y:S02]  /*26e0*/  SHFL.DOWN P0, R8, R7, R6, R5 ;  /* 0x0800000607087389 */ /* 0x0000640000000005 */
[----:B01----:R-:W-:Y:S05]  /*26f0*/  ENDCOLLECTIVE ;  /* 0x000000000000791b */ /* 0x003fea0003800000 */
.L_x_42:
[----:B------:R-:W-:Y:S05]  /*2700*/  BRA `(.L_x_43) ;  /* 0xffffffe8001c7947 */ /* 0x000fea000383ffff */
.L_x_15:
[----:B------:R-:W-:Y:S01]  /*2710*/  BSSY B1, `(.L_x_44) ;  /* 0x0000007000017945 */ /* 0x000fe20003800000 */
[----:B------:R-:W-:Y:S02]  /*2720*/  IMAD.MOV.U32 R7, RZ, RZ, R3 ;  /* 0x000000ffff077224 */ /* 0x000fe400078e0003 */
[----:B------:R-:W-:Y:S02]  /*2730*/  IMAD.MOV.U32 R5, RZ, RZ, 0x1f ;  /* 0x0000001fff057424 */ /* 0x000fe400078e00ff */
[----:B------:R-:W-:-:S07]  /*2740*/  IMAD.MOV.U32 R2, RZ, RZ, -0x1 ;  /* 0xffffffffff027424 */ /* 0x000fce00078e00ff */
[----:B------:R-:W-:Y:S05]  /*2750*/  WARPSYNC.COLLECTIVE R2, `(.L_x_45) ;  /* 0x0000000002087348 */ /* 0x000fea0003c00000 */
[----:B------:R0:W1:Y:S02]  /*2760*/  SHFL.DOWN P0, R8, R7, R6, R5 ;  /* 0x0800000607087389 */ /* 0x0000640000000005 */
[----:B01----:R-:W-:Y:S05]  /*2770*/  ENDCOLLECTIVE ;  /* 0x000000000000791b */ /* 0x003fea0003800000 */
.L_x_45:
[----:B------:R-:W-:Y:S05]  /*2780*/  BSYNC B1 ;  /* 0x0000000000017941 */ /* 0x000fea0003800000 */
.L_x_44:
[----:B------:R-:W-:Y:S01]  /*2790*/  IMAD.MOV.U32 R7, RZ, RZ, R11 ;  /* 0x000000ffff077224 */ /* 0x000fe200078e000b */
[----:B------:R-:W-:Y:S01]  /*27a0*/  MOV R12, R8 ;  /* 0x00000008000c7202 */ /* 0x000fe20000000f00 */
[----:B------:R-:W-:Y:S02]  /*27b0*/  IMAD.MOV.U32 R5, RZ, RZ, 0x1f ;  /* 0x0000001fff057424 */ /* 0x000fe400078e00ff */
[----:B------:R-:W-:-:S07]  /*27c0*/  IMAD.MOV.U32 R2, RZ, RZ, -0x1 ;  /* 0xffffffffff027424 */ /* 0x000fce00078e00ff */
[----:B------:R-:W-:Y:S05]  /*27d0*/  WARPSYNC.COLLECTIVE R2, `(.L_x_46) ;  /* 0x0000000002087348 */ /* 0x000fea0003c00000 */
[----:B------:R0:W1:Y:S02]  /*27e0*/  SHFL.DOWN P0, R8, R7, R6, R5 ;  /* 0x0800000607087389 */ /* 0x0000640000000005 */
[----:B01----:R-:W-:Y:S05]  /*27f0*/  ENDCOLLECTIVE ;  /* 0x000000000000791b */ /* 0x003fea0003800000 */
.L_x_46:
[----:B------:R-:W-:Y:S01]  /*2800*/  MOV R7, R10 ;  /* 0x0000000a00077202 */ /* 0x000fe20000000f00 */
[----:B------:R-:W-:-:S07]  /*2810*/  IMAD.MOV.U32 R9, RZ, RZ, R8 ;  /* 0x000000ffff097224 */ /* 0x000fce00078e0008 */
[----:B------:R-:W-:Y:S05]  /*2820*/  WARPSYNC.COLLECTIVE R2, `(.L_x_47) ;  /* 0x0000000002087348 */ /* 0x000fea0003c00000 */
[----:B------:R0:W1:Y:S02]  /*2830*/  SHFL.DOWN P0, R8, R7, R6, R5 ;  /* 0x0800000607087389 */ /* 0x0000640000000005 */
[----:B01----:R-:W-:Y:S05]  /*2840*/  ENDCOLLECTIVE ;  /* 0x000000000000791b */ /* 0x003fea0003800000 */
.L_x_47:
[----:B------:R-:W-:Y:S05]  /*2850*/  BRA `(.L_x_48) ;  /* 0xffffffe800007947 */ /* 0x000fea000383ffff */
.L_x_16:
[----:B------:R-:W-:Y:S01]  /*2860*/  BSSY B1, `(.L_x_49) ;  /* 0x0000007000017945 */ /* 0x000fe20003800000 */
[----:B------:R-:W-:Y:S02]  /*2870*/  IMAD.MOV.U32 R7, RZ, RZ, R3 ;  /* 0x000000ffff077224 */ /* 0x000fe400078e0003 */
[----:B------:R-:W-:Y:S02]  /*2880*/  IMAD.MOV.U32 R5, RZ, RZ, 0x1f ;  /* 0x0000001fff057424 */ /* 0x000fe400078e00ff */
[----:B------:R-:W-:-:S07]  /*2890*/  IMAD.MOV.U32 R2, RZ, RZ, -0x1 ;  /* 0xffffffffff027424 */ /* 0x000fce00078e00ff */
[----:B------:R-:W-:Y:S05]  /*28a0*/  WARPSYNC.COLLECTIVE R2, `(.L_x_50) ;  /* 0x0000000002087348 */ /* 0x000fea0003c00000 */
[----:B------:R0:W1:Y:S02]  /*28b0*/  SHFL.DOWN P0, R8, R7, R6, R5 ;  /* 0x0800000607087389 */ /* 0x0000640000000005 */
[----:B01----:R-:W-:Y:S05]  /*28c0*/  ENDCOLLECTIVE ;  /* 0x000000000000791b */ /* 0x003fea0003800000 */
.L_x_50:
[----:B------:R-:W-:Y:S05]  /*28d0*/  BSYNC B1 ;  /* 0x0000000000017941 */ /* 0x000fea0003800000 */
.L_x_49:
[----:B------:R-:W-:Y:S01]  /*28e0*/  IMAD.MOV.U32 R7, RZ, RZ, R11 ;  /* 0x000000ffff077224 */ /* 0x000fe200078e000b */
[----:B------:R-:W-:Y:S01]  /*28f0*/  MOV R12, R8 ;  /* 0x00000008000c7202 */ /* 0x000fe20000000f00 */
[----:B------:R-:W-:Y:S02]  /*2900*/  IMAD.MOV.U32 R5, RZ, RZ, 0x1f ;  /* 0x0000001fff057424 */ /* 0x000fe400078e00ff */
[----:B------:R-:W-:-:S07]  /*2910*/  IMAD.MOV.U32 R2, RZ, RZ, -0x1 ;  /* 0xffffffffff027424 */ /* 0x000fce00078e00ff */
[----:B------:R-:W-:Y:S05]  /*2920*/  WARPSYNC.COLLECTIVE R2, `(.L_x_51) ;  /* 0x0000000002087348 */ /* 0x000fea0003c00000 */
[----:B------:R0:W1:Y:S02]  /*2930*/  SHFL.DOWN P0, R8, R7, R6, R5 ;  /* 0x0800000607087389 */ /* 0x0000640000000005 */
[----:B01----:R-:W-:Y:S05]  /*2940*/  ENDCOLLECTIVE ;  /* 0x000000000000791b */ /* 0x003fea0003800000 */
.L_x_51:
[----:B------:R-:W-:Y:S01]  /*2950*/  IMAD.MOV.U32 R7, RZ, RZ, R10 ;  /* 0x000000ffff077224 */ /* 0x000fe200078e000a */
[----:B------:R-:W-:-:S07]  /*2960*/  MOV R9, R8 ;  /* 0x0000000800097202 */ /* 0x000fce0000000f00 */
[----:B------:R-:W-:Y:S05]  /*2970*/  WARPSYNC.COLLECTIVE R2, `(.L_x_52) ;  /* 0x0000000002087348 */ /* 0x000fea0003c00000 */
[----:B------:R0:W1:Y:S02]  /*2980*/  SHFL.DOWN P0, R8, R7, R6, R5 ;  /* 0x0800000607087389 */ /* 0x0000640000000005 */
[----:B01----:R-:W-:Y:S05]  /*2990*/  ENDCOLLECTIVE ;  /* 0x000000000000791b */ /* 0x003fea0003800000 */
.L_x_52:
[----:B------:R-:W-:Y:S05]  /*29a0*/  BRA `(.L_x_53) ;  /* 0xffffffe400e47947 */ /* 0x000fea000383ffff */
.L_x_17:
[----:B------:R-:W-:Y:S01]  /*29b0*/  BSSY B1, `(.L_x_54) ;  /* 0x0000007000017945 */ /* 0x000fe20003800000 */
[----:B------:R-:W-:Y:S01]  /*29c0*/  IMAD.MOV.U32 R7, RZ, RZ, R3 ;  /* 0x000000ffff077224 */ /* 0x000fe200078e0003 */
[----:B------:R-:W-:Y:S01]  /*29d0*/  MOV R2, 0xffffffff ;  /* 0xffffffff00027802 */ /* 0x000fe20000000f00 */
[----:B------:R-:W-:-:S07]  /*29e0*/  IMAD.MOV.U32 R5, RZ, RZ, 0x1f ;  /* 0x0000001fff057424 */ /* 0x000fce00078e00ff */
[----:B------:R-:W-:Y:S05]  /*29f0*/  WARPSYNC.COLLECTIVE R2, `(.L_x_55) ;  /* 0x0000000002087348 */ /* 0x000fea0003c00000 */
[----:B------:R0:W1:Y:S02]  /*2a00*/  SHFL.DOWN P0, R8, R7, R6, R5 ;  /* 0x0800000607087389 */ /* 0x0000640000000005 */
[----:B01----:R-:W-:Y:S05]  /*2a10*/  ENDCOLLECTIVE ;  /* 0x000000000000791b */ /* 0x003fea0003800000 */
.L_x_55:
[----:B------:R-:W-:Y:S05]  /*2a20*/  BSYNC B1 ;  /* 0x0000000000017941 */ /* 0x000fea0003800000 */
.L_x_54:
[----:B------:R-:W-:Y:S01]  /*2a30*/  IMAD.MOV.U32 R7, RZ, RZ, R11 ;  /* 0x000000ffff077224 */ /* 0x000fe200078e000b */
[----:B------:R-:W-:Y:S01]  /*2a40*/  MOV R2, 0xffffffff ;  /* 0xffffffff00027802 */ /* 0x000fe20000000f00 */
[----:B------:R-:W-:Y:S02]  /*2a50*/  IMAD.MOV.U32 R5, RZ, RZ, 0x1f ;  /* 0x0000001fff057424 */ /* 0x000fe400078e00ff */
[----:B------:R-:W-:-:S07]  /*2a60*/  IMAD.MOV.U32 R12, RZ, RZ, R8 ;  /* 0x000000ffff0c7224 */ /* 0x000fce00078e0008 */
[----:B------:R-:W-:Y:S05]  /*2a70*/  WARPSYNC.COLLECTIVE R2, `(.L_x_56) ;  /* 0x0000000002087348 */ /* 0x000fea0003c00000 */
[----:B------:R0:W1:Y:S02]  /*2a80*/  SHFL.DOWN P0, R8, R7, R6, R5 ;  /* 0x0800000607087389 */ /* 0x0000640000000005 */
[----:B01----:R-:W-:Y:S05]  /*2a90*/  ENDCOLLECTIVE ;  /* 0x000000000000791b */ /* 0x003fea0003800000 */
.L_x_56:
[----:B------:R-:W-:Y:S02]  /*2aa0*/  IMAD.MOV.U32 R7, RZ, RZ, R10 ;  /* 0x000000ffff077224 */ /* 0x000fe400078e000a */
[----:B------:R-:W-:-:S07]  /*2ab0*/  IMAD.MOV.U32 R9, RZ, RZ, R8 ;  /* 0x000000ffff097224 */ /* 0x000fce00078e0008 */
[----:B------:R-:W-:Y:S05]  /*2ac0*/  WARPSYNC.COLLECTIVE R2, `(.L_x_57) ;  /* 0x0000000002087348 */ /* 0x000fea0003c00000 */
[----:B------:R0:W1:Y:S02]  /*2ad0*/  SHFL.DOWN P0, R8, R7, R6, R5 ;  /* 0x0800000607087389 */ /* 0x0000640000000005 */
[----:B01----:R-:W-:Y:S05]  /*2ae0*/  ENDCOLLECTIVE ;  /* 0x000000000000791b */ /* 0x003fea0003800000 */
.L_x_57:
[----:B------:R-:W-:Y:S05]  /*2af0*/  BRA `(.L_x_58) ;  /* 0xffffffe400c87947 */ /* 0x000fea000383ffff */
.L_x_18:
[----:B------:R-:W-:Y:S01]  /*2b00*/  HFMA2 R5, -RZ, RZ, 0, 1.847743988037109375e-06 ;  /* 0x0000001fff057431 */ /* 0x000fe200000001ff */
[----:B------:R-:W-:Y:S01]  /*2b10*/  BSSY B1, `(.L_x_59) ;  /* 0x0000006000017945 */ /* 0x000fe20003800000 */
[----:B------:R-:W-:Y:S02]  /*2b20*/  IMAD.MOV.U32 R7, RZ, RZ, R3 ;  /* 0x000000ffff077224 */ /* 0x000fe400078e0003 */
[----:B------:R-:W-:-:S07]  /*2b30*/  IMAD.MOV.U32 R2, RZ, RZ, -0x1 ;  /* 0xffffffffff027424 */ /* 0x000fce00078e00ff */
[----:B------:R-:W-:Y:S05]  /*2b40*/  WARPSYNC.COLLECTIVE R2, `(.L_x_60) ;  /* 0x0000000002087348 */ /* 0x000fea0003c00000 */
[----:B------:R0:W1:Y:S02]  /*2b50*/  SHFL.DOWN P0, R8, R7, R6, R5 ;  /* 0x0800000607087389 */ /* 0x0000640000000005 */
[----:B01----:R-:W-:Y:S05]  /*2b60*/  ENDCOLLECTIVE ;  /* 0x000000000000791b */ /* 0x003fea0003800000 */
.L_x_60:
[----:B------:R-:W-:Y:S05]  /*2b70*/  BSYNC B1 ;  /* 0x0000000000017941 */ /* 0x000fea0003800000 */
.L_x_59:
[----:B------:R-:W-:Y:S01]  /*2b80*/  IMAD.MOV.U32 R7, RZ, RZ, R11 ;  /* 0x000000ffff077224 */ /* 0x000fe200078e000b */
[----:B------:R-:W-:Y:S01]  /*2b90*/  MOV R5, 0x1f ;  /* 0x0000001f00057802 */ /* 0x000fe20000000f00 */
[----:B------:R-:W-:Y:S02]  /*2ba0*/  IMAD.MOV.U32 R2, RZ, RZ, -0x1 ;  /* 0xffffffffff027424 */ /* 0x000fe400078e00ff */
[----:B------:R-:W-:-:S07]  /*2bb0*/  IMAD.MOV.U32 R12, RZ, RZ, R8 ;  /* 0x000000ffff0c7224 */ /* 0x000fce00078e0008 */
[----:B------:R-:W-:Y:S05]  /*2bc0*/  WARPSYNC.COLLECTIVE R2, `(.L_x_61) ;  /* 0x0000000002087348 */ /* 0x000fea0003c00000 */
[----:B------:R0:W1:Y:S02]  /*2bd0*/  SHFL.DOWN P0, R8, R7, R6, R5 ;  /* 0x0800000607087389 */ /* 0x0000640000000005 */
[----:B01----:R-:W-:Y:S05]  /*2be0*/  ENDCOLLECTIVE ;  /* 0x000000000000791b */ /* 0x003fea0003800000 */
.L_x_61:
[----:B------:R-:W-:Y:S02]  /*2bf0*/  IMAD.MOV.U32 R7, RZ, RZ, R10 ;  /* 0x000000ffff077224 */ /* 0x000fe400078e000a */
[----:B------:R-:W-:-:S07]  /*2c00*/  IMAD.MOV.U32 R9, RZ, RZ, R8 ;  /* 0x000000ffff097224 */ /* 0x000fce00078e0008 */
[----:B------:R-:W-:Y:S05]  /*2c10*/  WARPSYNC.COLLECTIVE R2, `(.L_x_62) ;  /* 0x0000000002087348 */ /* 0x000fea0003c00000 */
[----:B------:R0:W1:Y:S02]  /*2c20*/  SHFL.DOWN P0, R8, R7, R6, R5 ;  /* 0x0800000607087389 */ /* 0x0000640000000005 */
[----:B01----:R-:W-:Y:S05]  /*2c30*/  ENDCOLLECTIVE ;  /* 0x000000000000791b */ /* 0x003fea0003800000 */
.L_x_62:
[----:B------:R-:W-:Y:S05]  /*2c40*/  BRA `(.L_x_63) ;  /* 0xffffffe400ac7947 */ /* 0x000fea000383ffff */
.L_x_19:
[----:B------:R-:W-:Y:S01]  /*2c50*/  BSSY B1, `(.L_x_64) ;  /* 0x0000007000017945 */ /* 0x000fe20003800000 */
[----:B------:R-:W-:Y:S01]  /*2c60*/  MOV R7, R3 ;  /* 0x0000000300077202 */ /* 0x000fe20000000f00 */
[----:B------:R-:W-:Y:S02]  /*2c70*/  IMAD.MOV.U32 R5, RZ, RZ, 0x1f ;  /* 0x0000001fff057424 */ /* 0x000fe400078e00ff */
[----:B------:R-:W-:-:S07]  /*2c80*/  IMAD.MOV.U32 R2, RZ, RZ, -0x1 ;  /* 0xffffffffff027424 */ /* 0x000fce00078e00ff */
[----:B------:R-:W-:Y:S05]  /*2c90*/  WARPSYNC.COLLECTIVE R2, `(.L_x_65) ;  /* 0x0000000002087348 */ /* 0x000fea0003c00000 */
[----:B------:R0:W1:Y:S02]  /*2ca0*/  SHFL.DOWN P0, R8, R7, R6, R5 ;  /* 0x0800000607087389 */ /* 0x0000640000000005 */
[----:B01----:R-:W-:Y:S05]  /*2cb0*/  ENDCOLLECTIVE ;  /* 0x000000000000791b */ /* 0x003fea0003800000 */
.L_x_65:
[----:B------:R-:W-:Y:S05]  /*2cc0*/  BSYNC B1 ;  /* 0x0000000000017941 */ /* 0x000fea0003800000 */
.L_x_64:
[----:B------:R-:W-:Y:S01]  /*2cd0*/  MOV R7, R11 ;  /* 0x0000000b00077202 */ /* 0x000fe20000000f00 */
[----:B------:R-:W-:Y:S02]  /*2ce0*/  IMAD.MOV.U32 R5, RZ, RZ, 0x1f ;  /* 0x0000001fff057424 */ /* 0x000fe400078e00ff */
[----:B------:R-:W-:Y:S02]  /*2cf0*/  IMAD.MOV.U32 R2, RZ, RZ, -0x1 ;  /* 0xffffffffff027424 */ /* 0x000fe400078e00ff */
[----:B------:R-:W-:-:S07]  /*2d00*/  IMAD.MOV.U32 R12, RZ, RZ, R8 ;  /* 0x000000ffff0c7224 */ /* 0x000fce00078e0008 */
[----:B------:R-:W-:Y:S05]  /*2d10*/  WARPSYNC.COLLECTIVE R2, `(.L_x_66) ;  /* 0x0000000002087348 */ /* 0x000fea0003c00000 */
[----:B------:R0:W1:Y:S02]  /*2d20*/  SHFL.DOWN P0, R8, R7, R6, R5 ;  /* 0x0800000607087389 */ /* 0x0000640000000005 */
[----:B01----:R-:W-:Y:S05]  /*2d30*/  ENDCOLLECTIVE ;  /* 0x000000000000791b */ /* 0x003fea0003800000 */
.L_x_66:
[----:B------:R-:W-:Y:S01]  /*2d40*/  MOV R7, R10 ;  /* 0x0000000a00077202 */ /* 0x000fe20000000f00 */
[----:B------:R-:W-:-:S07]  /*2d50*/  IMAD.MOV.U32 R9, RZ, RZ, R8 ;  /* 0x000000ffff097224 */ /* 0x000fce00078e0008 */
[----:B------:R-:W-:Y:S05]  /*2d60*/  WARPSYNC.COLLECTIVE R2, `(.L_x_67) ;  /* 0x0000000002087348 */ /* 0x000fea0003c00000 */
[----:B------:R0:W1:Y:S02]  /*2d70*/  SHFL.DOWN P0, R8, R7, R6, R5 ;  /* 0x0800000607087389 */ /* 0x0000640000000005 */
[----:B01----:R-:W-:Y:S05]  /*2d80*/  ENDCOLLECTIVE ;  /* 0x000000000000791b */ /* 0x003fea0003800000 */
.L_x_67:
[----:B------:R-:W-:Y:S05]  /*2d90*/  BRA `(.L_x_68) ;  /* 0xffffffe400907947 */ /* 0x000fea000383ffff */
.L_x_20:
[----:B------:R-:W-:Y:S01]  /*2da0*/  BSSY B1, `(.L_x_69) ;  /* 0x0000007000017945 */ /* 0x000fe20003800000 */
[----:B------:R-:W-:Y:S02]  /*2db0*/  IMAD.MOV.U32 R7, RZ, RZ, R3 ;  /* 0x000000ffff077224 */ /* 0x000fe400078e0003 */
[----:B------:R-:W-:Y:S02]  /*2dc0*/  IMAD.MOV.U32 R5, RZ, RZ, 0x1f ;  /* 0x0000001fff057424 */ /* 0x000fe400078e00ff */
[----:B------:R-:W-:-:S07]  /*2dd0*/  IMAD.MOV.U32 R2, RZ, RZ, -0x1 ;  /* 0xffffffffff027424 */ /* 0x000fce00078e00ff */
[----:B------:R-:W-:Y:S05]  /*2de0*/  WARPSYNC.COLLECTIVE R2, `(.L_x_70) ;  /* 0x0000000002087348 */ /* 0x000fea0003c00000 */
[----:B------:R0:W1:Y:S02]  /*2df0*/  SHFL.DOWN P0, R8, R7, R6, R5 ;  /* 0x0800000607087389 */ /* 0x0000640000000005 */
[----:B01----:R-:W-:Y:S05]  /*2e00*/  ENDCOLLECTIVE ;  /* 0x000000000000791b */ /* 0x003fea0003800000 */
.L_x_70:
[----:B------:R-:W-:Y:S05]  /*2e10*/  BSYNC B1 ;  /* 0x0000000000017941 */ /* 0x000fea0003800000 */
.L_x_69:
[----:B------:R-:W-:Y:S01]  /*2e20*/  IMAD.MOV.U32 R7, RZ, RZ, R11 ;  /* 0x000000ffff077224 */ /* 0x000fe200078e000b */
[----:B------:R-:W-:Y:S01]  /*2e30*/  MOV R12, R8 ;  /* 0x00000008000c7202 */ /* 0x000fe20000000f00 */
[----:B------:R-:W-:Y:S02]  /*2e40*/  IMAD.MOV.U32 R5, RZ, RZ, 0x1f ;  /* 0x0000001fff057424 */ /* 0x000fe400078e00ff */
[----:B------:R-:W-:-:S07]  /*2e50*/  IMAD.MOV.U32 R2, RZ, RZ, -0x1 ;  /* 0xffffffffff027424 */ /* 0x000fce00078e00ff */
[----:B------:R-:W-:Y:S05]  /*2e60*/  WARPSYNC.COLLECTIVE R2, `(.L_x_71) ;  /* 0x0000000002087348 */ /* 0x000fea0003c00000 */
[----:B------:R0:W1:Y:S02]  /*2e70*/  SHFL.DOWN P0, R8, R7, R6, R5 ;  /* 0x0800000607087389 */ /* 0x0000640000000005 */
[----:B01----:R-:W-:Y:S05]  /*2e80*/  ENDCOLLECTIVE ;  /* 0x000000000000791b */ /* 0x003fea0003800000 */
.L_x_71:
[----:B------:R-:W-:Y:S01]  /*2e90*/  IMAD.MOV.U32 R7, RZ, RZ, R10 ;  /* 0x000000ffff077224 */ /* 0x000fe200078e000a */
[----:B------:R-:W-:-:S07]  /*2ea0*/  MOV R9, R8 ;  /* 0x0000000800097202 */ /* 0x000fce0000000f00 */
[----:B------:R-:W-:Y:S05]  /*2eb0*/  WARPSYNC.COLLECTIVE R2, `(.L_x_72) ;  /* 0x0000000002087348 */ /* 0x000fea0003c00000 */
[----:B------:R0:W1:Y:S02]  /*2ec0*/  SHFL.DOWN P0, R8, R7, R6, R5 ;  /* 0x0800000607087389 */ /* 0x0000640000000005 */
[----:B01----:R-:W-:Y:S05]  /*2ed0*/  ENDCOLLECTIVE ;  /* 0x000000000000791b */ /* 0x003fea0003800000 */
.L_x_72:
[----:B------:R-:W-:Y:S05]  /*2ee0*/  BRA `(.L_x_73) ;  /* 0xffffffe400747947 */ /* 0x000fea000383ffff */
.L_x_21:
[----:B------:R-:W-:Y:S01]  /*2ef0*/  BSSY B1, `(.L_x_74) ;  /* 0x0000007000017945 */ /* 0x000fe20003800000 */
[----:B------:R-:W-:Y:S01]  /*2f00*/  IMAD.MOV.U32 R7, RZ, RZ, R3 ;  /* 0x000000ffff077224 */ /* 0x000fe200078e0003 */
[----:B------:R-:W-:Y:S01]  /*2f10*/  MOV R2, 0xffffffff ;  /* 0xffffffff00027802 */ /* 0x000fe20000000f00 */
[----:B------:R-:W-:-:S07]  /*2f20*/  IMAD.MOV.U32 R5, RZ, RZ, 0x1f ;  /* 0x0000001fff057424 */ /* 0x000fce00078e00ff */
[----:B------:R-:W-:Y:S05]  /*2f30*/  WARPSYNC.COLLECTIVE R2, `(.L_x_75) ;  /* 0x0000000002087348 */ /* 0x000fea0003c00000 */
[----:B------:R0:W1:Y:S02]  /*2f40*/  SHFL.DOWN P0, R8, R7, R6, R5 ;  /* 0x0800000607087389 */ /* 0x0000640000000005 */
[----:B01----:R-:W-:Y:S05]  /*2f50*/  ENDCOLLECTIVE ;  /* 0x000000000000791b */ /* 0x003fea0003800000 */
.L_x_75:
[----:B------:R-:W-:Y:S05]  /*2f60*/  BSYNC B1 ;  /* 0x0000000000017941 */ /* 0x000fea0003800000 */
.L_x_74:
[----:B------:R-:W-:Y:S01]  /*2f70*/  IMAD.MOV.U32 R7, RZ, RZ, R11 ;  /* 0x000000ffff077224 */ /* 0x000fe200078e000b */
[----:B------:R-:W-:Y:S01]  /*2f80*/  MOV R2, 0xffffffff ;  /* 0xffffffff00027802 */ /* 0x000fe20000000f00 */
[----:B------:R-:W-:Y:S02]  /*2f90*/  IMAD.MOV.U32 R5, RZ, RZ, 0x1f ;  /* 0x0000001fff057424 */ /* 0x000fe400078e00ff */
[----:B------:R-:W-:-:S07]  /*2fa0*/  IMAD.MOV.U32 R12, RZ, RZ, R8 ;  /* 0x000000ffff0c7224 */ /* 0x000fce00078e0008 */
[----:B------:R-:W-:Y:S05]  /*2fb0*/  WARPSYNC.COLLECTIVE R2, `(.L_x_76) ;  /* 0x0000000002087348 */ /* 0x000fea0003c00000 */
[----:B------:R0:W1:Y:S02]  /*2fc0*/  SHFL.DOWN P0, R8, R7, R6, R5 ;  /* 0x0800000607087389 */ /* 0x0000640000000005 */
[----:B01----:R-:W-:Y:S05]  /*2fd0*/  ENDCOLLECTIVE ;  /* 0x000000000000791b */ /* 0x003fea0003800000 */
.L_x_76:
[----:B------:R-:W-:Y:S02]  /*2fe0*/  IMAD.MOV.U32 R7, RZ, RZ, R10 ;  /* 0x000000ffff077224 */ /* 0x000fe400078e000a */
[----:B------:R-:W-:-:S07]  /*2ff0*/  IMAD.MOV.U32 R9, RZ, RZ, R8 ;  /* 0x000000ffff097224 */ /* 0x000fce00078e0008 */
[----:B------:R-:W-:Y:S05]  /*3000*/  WARPSYNC.COLLECTIVE R2, `(.L_x_77) ;  /* 0x0000000002087348 */ /* 0x000fea0003c00000 */
[----:B------:R0:W1:Y:S02]  /*3010*/  SHFL.DOWN P0, R8, R7, R6, R5 ;  /* 0x0800000607087389 */ /* 0x0000640000000005 */
[----:B01----:R-:W-:Y:S05]  /*3020*/  ENDCOLLECTIVE ;  /* 0x000000000000791b */ /* 0x003fea0003800000 */
.L_x_77:
[----:B------:R-:W-:Y:S05]  /*3030*/  BRA `(.L_x_78) ;  /* 0xffffffe400587947 */ /* 0x000fea000383ffff */
.L_x_22:
[----:B------:R-:W-:Y:S01]  /*3040*/  HFMA2 R5, -RZ, RZ, 0, 1.847743988037109375e-06 ;  /* 0x0000001fff057431 */ /* 0x000fe200000001ff */
[----:B------:R-:W-:Y:S01]  /*3050*/  BSSY B1, `(.L_x_79) ;  /* 0x0000006000017945 */ /* 0x000fe20003800000 */
[----:B------:R-:W-:Y:S02]  /*3060*/  IMAD.MOV.U32 R7, RZ, RZ, R3 ;  /* 0x000000ffff077224 */ /* 0x000fe400078e0003 */
[----:B------:R-:W-:-:S07]  /*3070*/  IMAD.MOV.U32 R2, RZ, RZ, -0x1 ;  /* 0xffffffffff027424 */ /* 0x000fce00078e00ff */
[----:B------:R-:W-:Y:S05]  /*3080*/  WARPSYNC.COLLECTIVE R2, `(.L_x_80) ;  /* 0x0000000002087348 */ /* 0x000fea0003c00000 */
[----:B------:R0:W1:Y:S02]  /*3090*/  SHFL.DOWN P0, R8, R7, R6, R5 ;  /* 0x0800000607087389 */ /* 0x0000640000000005 */
[----:B01----:R-:W-:Y:S05]  /*30a0*/  ENDCOLLECTIVE ;  /* 0x000000000000791b */ /* 0x003fea0003800000 */
.L_x_80:
[----:B------:R-:W-:Y:S05]  /*30b0*/  BSYNC B1 ;  /* 0x0000000000017941 */ /* 0x000fea0003800000 */
.L_x_79:
[----:B------:R-:W-:Y:S01]  /*30c0*/  IMAD.MOV.U32 R7, RZ, RZ, R11 ;  /* 0x000000ffff077224 */ /* 0x000fe200078e000b */
[----:B------:R-:W-:Y:S01]  /*30d0*/  MOV R5, 0x1f ;  /* 0x0000001f00057802 */ /* 0x000fe20000000f00 */
[----:B------:R-:W-:Y:S02]  /*30e0*/  IMAD.MOV.U32 R2, RZ, RZ, -0x1 ;  /* 0xffffffffff027424 */ /* 0x000fe400078e00ff */
[----:B------:R-:W-:-:S07]  /*30f0*/  IMAD.MOV.U32 R12, RZ, RZ, R8 ;  /* 0x000000ffff0c7224 */ /* 0x000fce00078e0008 */
[----:B------:R-:W-:Y:S05]  /*3100*/  WARPSYNC.COLLECTIVE R2, `(.L_x_81) ;  /* 0x0000000002087348 */ /* 0x000fea0003c00000 */
[----:B------:R0:W1:Y:S02]  /*3110*/  SHFL.DOWN P0, R8, R7, R6, R5 ;  /* 0x0800000607087389 */ /* 0x0000640000000005 */
[----:B01----:R-:W-:Y:S05]  /*3120*/  ENDCOLLECTIVE ;  /* 0x000000000000791b */ /* 0x003fea0003800000 */
.L_x_81:
[----:B------:R-:W-:Y:S02]  /*3130*/  IMAD.MOV.U32 R7, RZ, RZ, R10 ;  /* 0x000000ffff077224 */ /* 0x000fe400078e000a */
[----:B------:R-:W-:-:S07]  /*3140*/  IMAD.MOV.U32 R9, RZ, RZ, R8 ;  /* 0x000000ffff097224 */ /* 0x000fce00078e0008 */
[----:B------:R-:W-:Y:S05]  /*3150*/  WARPSYNC.COLLECTIVE R2, `(.L_x_82) ;  /* 0x0000000002087348 */ /* 0x000fea0003c00000 */
[----:B------:R0:W1:Y:S02]  /*3160*/  SHFL.DOWN P0, R8, R7, R6, R5 ;  /* 0x0800000607087389 */ /* 0x0000640000000005 */
[----:B01----:R-:W-:Y:S05]  /*3170*/  ENDCOLLECTIVE ;  /* 0x000000000000791b */ /* 0x003fea0003800000 */
.L_x_82:
[----:B------:R-:W-:Y:S05]  /*3180*/  BRA `(.L_x_83) ;  /* 0xffffffe4003c7947 */ /* 0x000fea000383ffff */
.L_x_23:
[----:B------:R-:W-:Y:S01]  /*3190*/  BSSY B1, `(.L_x_84) ;  /* 0x0000007000017945 */ /* 0x000fe20003800000 */
[----:B------:R-:W-:Y:S01]  /*31a0*/  MOV R7, R3 ;  /* 0x0000000300077202 */ /* 0x000fe20000000f00 */
[----:B------:R-:W-:Y:S02]  /*31b0*/  IMAD.MOV.U32 R5, RZ, RZ, 0x1f ;  /* 0x0000001fff057424 */ /* 0x000fe400078e00ff */
[----:B------:R-:W-:-:S07]  /*31c0*/  IMAD.MOV.U32 R2, RZ, RZ, -0x1 ;  /* 0xffffffffff027424 */ /* 0x000fce00078e00ff */
[----:B------:R-:W-:Y:S05]  /*31d0*/  WARPSYNC.COLLECTIVE R2, `(.L_x_85) ;  /* 0x0000000002087348 */ /* 0x000fea0003c00000 */
[----:B------:R0:W1:Y:S02]  /*31e0*/  SHFL.DOWN P0, R8, R7, R6, R5 ;  /* 0x0800000607087389 */ /* 0x0000640000000005 */
[----:B01----:R-:W-:Y:S05]  /*31f0*/  ENDCOLLECTIVE ;  /* 0x000000000000791b */ /* 0x003fea0003800000 */
.L_x_85:
[----:B------:R-:W-:Y:S05]  /*3200*/  BSYNC B1 ;  /* 0x0000000000017941 */ /* 0x000fea0003800000 */
.L_x_84:
[----:B------:R-:W-:Y:S01]  /*3210*/  MOV R7, R11 ;  /* 0x0000000b00077202 */ /* 0x000fe20000000f00 */
[----:B------:R-:W-:Y:S02]  /*3220*/  IMAD.MOV.U32 R5, RZ, RZ, 0x1f ;  /* 0x0000001fff057424 */ /* 0x000fe400078e00ff */
[----:B------:R-:W-:Y:S02]  /*3230*/  IMAD.MOV.U32 R2, RZ, RZ, -0x1 ;  /* 0xffffffffff027424 */ /* 0x000fe400078e00ff */
[----:B------:R-:W-:-:S07]  /*3240*/  IMAD.MOV.U32 R12, RZ, RZ, R8 ;  /* 0x000000ffff0c7224 */ /* 0x000fce00078e0008 */
[----:B------:R-:W-:Y:S05]  /*3250*/  WARPSYNC.COLLECTIVE R2, `(.L_x_86) ;  /* 0x0000000002087348 */ /* 0x000fea0003c00000 */
[----:B------:R0:W1:Y:S02]  /*3260*/  SHFL.DOWN P0, R8, R7, R6, R5 ;  /* 0x0800000607087389 */ /* 0x0000640000000005 */
[----:B01----:R-:W-:Y:S05]  /*3270*/  ENDCOLLECTIVE ;  /* 0x000000000000791b */ /* 0x003fea0003800000 */
.L_x_86:
[----:B------:R-:W-:Y:S01]  /*3280*/  MOV R7, R10 ;  /* 0x0000000a00077202 */ /* 0x000fe20000000f00 */
[----:B------:R-:W-:-:S07]  /*3290*/  IMAD.MOV.U32 R9, RZ, RZ, R8 ;  /* 0x000000ffff097224 */ /* 0x000fce00078e0008 */
[----:B------:R-:W-:Y:S05]  /*32a0*/  WARPSYNC.COLLECTIVE R2, `(.L_x_87) ;  /* 0x0000000002087348 */ /* 0x000fea0003c00000 */
[----:B------:R0:W1:Y:S02]  /*32b0*/  SHFL.DOWN P0, R8, R7, R6, R5 ;  /* 0x0800000607087389 */ /* 0x0000640000000005 */
[----:B01----:R-:W-:Y:S05]  /*32c0*/  ENDCOLLECTIVE ;  /* 0x000000000000791b */ /* 0x003fea0003800000 */
.L_x_87:
[----:B------:R-:W-:Y:S05]  /*32d0*/  BRA `(.L_x_88) ;  /* 0xffffffe400207947 */ /* 0x000fea000383ffff */
.L_x_24:
[----:B------:R-:W-:Y:S01]  /*32e0*/  BSSY B1, `(.L_x_89) ;  /* 0x0000007000017945 */ /* 0x000fe20003800000 */
[----:B------:R-:W-:Y:S02]  /*32f0*/  IMAD.MOV.U32 R7, RZ, RZ, R3 ;  /* 0x000000ffff077224 */ /* 0x000fe400078e0003 */
[----:B------:R-:W-:Y:S02]  /*3300*/  IMAD.MOV.U32 R5, RZ, RZ, 0x1f ;  /* 0x0000001fff057424 */ /* 0x000fe400078e00ff */
[----:B------:R-:W-:-:S07]  /*3310*/  IMAD.MOV.U32 R2, RZ, RZ, -0x1 ;  /* 0xffffffffff027424 */ /* 0x000fce00078e00ff */
[----:B------:R-:W-:Y:S05]  /*3320*/  WARPSYNC.COLLECTIVE R2, `(.L_x_90) ;  /* 0x0000000002087348 */ /* 0x000fea0003c00000 */
[----:B------:R0:W1:Y:S02]  /*3330*/  SHFL.DOWN P0, R8, R7, R6, R5 ;  /* 0x0800000607087389 */ /* 0x0000640000000005 */
[----:B01----:R-:W-:Y:S05]  /*3340*/  ENDCOLLECTIVE ;  /* 0x000000000000791b */ /* 0x003fea0003800000 */
.L_x_90:
[----:B------:R-:W-:Y:S05]  /*3350*/  BSYNC B1 ;  /* 0x0000000000017941 */ /* 0x000fea0003800000 */
.L_x_89:
[----:B------:R-:W-:Y:S01]  /*3360*/  IMAD.MOV.U32 R7, RZ, RZ, R11 ;  /* 0x000000ffff077224 */ /* 0x000fe200078e000b */
[----:B------:R-:W-:Y:S01]  /*3370*/  MOV R12, R8 ;  /* 0x00000008000c7202 */ /* 0x000fe20000000f00 */
[----:B------:R-:W-:Y:S02]  /*3380*/  IMAD.MOV.U32 R5, RZ, RZ, 0x1f ;  /* 0x0000001fff057424 */ /* 0x000fe400078e00ff */
[----:B------:R-:W-:-:S07]  /*3390*/  IMAD.MOV.U32 R2, RZ, RZ, -0x1 ;  /* 0xffffffffff027424 */ /* 0x000fce00078e00ff */
[----:B------:R-:W-:Y:S05]  /*33a0*/  WARPSYNC.COLLECTIVE R2, `(.L_x_91) ;  /* 0x0000000002087348 */ /* 0x000fea0003c00000 */
[----:B------:R0:W1:Y:S02]  /*33b0*/  SHFL.DOWN P0, R8, R7, R6, R5 ;  /* 0x0800000607087389 */ /* 0x0000640000000005 */
[----:B01----:R-:W-:Y:S05]  /*33c0*/  ENDCOLLECTIVE ;  /* 0x000000000000791b */ /* 0x003fea0003800000 */
.L_x_91:
[----:B------:R-:W-:Y:S01]  /*33d0*/  IMAD.MOV.U32 R7, RZ, RZ, R10 ;  /* 0x000000ffff077224 */ /* 0x000fe200078e000a */
[----:B------:R-:W-:-:S07]  /*33e0*/  MOV R9, R8 ;  /* 0x0000000800097202 */ /* 0x000fce0000000f00 */
[----:B------:R-:W-:Y:S05]  /*33f0*/  WARPSYNC.COLLECTIVE R2, `(.L_x_92) ;  /* 0x0000000002087348 */ /* 0x000fea0003c00000 */
[----:B------:R0:W1:Y:S02]  /*3400*/  SHFL.DOWN P0, R8, R7, R6, R5 ;  /* 0x0800000607087389 */ /* 0x0000640000000005 */
[----:B01----:R-:W-:Y:S05]  /*3410*/  ENDCOLLECTIVE ;  /* 0x000000000000791b */ /* 0x003fea0003800000 */
.L_x_92:
[----:B------:R-:W-:Y:S05]  /*3420*/  BRA `(.L_x_93) ;  /* 0xffffffe400047947 */ /* 0x000fea000383ffff */
.L_x_25:
[----:B------:R-:W-:Y:S01]  /*3430*/  BSSY B1, `(.L_x_94) ;  /* 0x0000007000017945 */ /* 0x000fe20003800000 */
[----:B------:R-:W-:Y:S01]  /*3440*/  IMAD.MOV.U32 R7, RZ, RZ, R3 ;  /* 0x000000ffff077224 */ /* 0x000fe200078e0003 */
[----:B------:R-:W-:Y:S01]  /*3450*/  MOV R2, 0xffffffff ;  /* 0xffffffff00027802 */ /* 0x000fe20000000f00 */
[----:B------:R-:W-:-:S07]  /*3460*/  IMAD.MOV.U32 R5, RZ, RZ, 0x1f ;  /* 0x0000001fff057424 */ /* 0x000fce00078e00ff */
[----:B------:R-:W-:Y:S05]  /*3470*/  WARPSYNC.COLLECTIVE R2, `(.L_x_95) ;  /* 0x0000000002087348 */ /* 0x000fea0003c00000 */
[----:B------:R0:W1:Y:S02]  /*3480*/  SHFL.DOWN P0, R8, R7, R6, R5 ;  /* 0x0800000607087389 */ /* 0x0000640000000005 */
[----:B01----:R-:W-:Y:S05]  /*3490*/  ENDCOLLECTIVE ;  /* 0x000000000000791b */ /* 0x003fea0003800000 */
.L_x_95:
[----:B------:R-:W-:Y:S05]  /*34a0*/  BSYNC B1 ;  /* 0x0000000000017941 */ /* 0x000fea0003800000 */
.L_x_94:
[----:B------:R-:W-:Y:S01]  /*34b0*/  IMAD.MOV.U32 R7, RZ, RZ, R11 ;  /* 0x000000ffff077224 */ /* 0x000fe200078e000b */
[----:B------:R-:W-:Y:S01]  /*34c0*/  MOV R2, 0xffffffff ;  /* 0xffffffff00027802 */ /* 0x000fe20000000f00 */
[----:B------:R-:W-:Y:S02]  /*34d0*/  IMAD.MOV.U32 R5, RZ, RZ, 0x1f ;  /* 0x0000001fff057424 */ /* 0x000fe400078e00ff */
[----:B------:R-:W-:-:S07]  /*34e0*/  IMAD.MOV.U32 R12, RZ, RZ, R8 ;  /* 0x000000ffff0c7224 */ /* 0x000fce00078e0008 */
[----:B------:R-:W-:Y:S05]  /*34f0*/  WARPSYNC.COLLECTIVE R2, `(.L_x_96) ;  /* 0x0000000002087348 */ /* 0x000fea0003c00000 */
[----:B------:R0:W1:Y:S02]  /*3500*/  SHFL.DOWN P0, R8, R7, R6, R5 ;  /* 0x0800000607087389 */ /* 0x0000640000000005 */
[----:B01----:R-:W-:Y:S05]  /*3510*/  ENDCOLLECTIVE ;  /* 0x000000000000791b */ /* 0x003fea0003800000 */
.L_x_96:
[----:B------:R-:W-:Y:S02]  /*3520*/  IMAD.MOV.U32 R7, RZ, RZ, R10 ;  /* 0x000000ffff077224 */ /* 0x000fe400078e000a */
[----:B------:R-:W-:-:S07]  /*3530*/  IMAD.MOV.U32 R9, RZ, RZ, R8 ;  /* 0x000000ffff097224 */ /* 0x000fce00078e0008 */
[----:B------:R-:W-:Y:S05]  /*3540*/  WARPSYNC.COLLECTIVE R2, `(.L_x_97) ;  /* 0x0000000002087348 */ /* 0x000fea0003c00000 */
[----:B------:R0:W1:Y:S02]  /*3550*/  SHFL.DOWN P0, R8, R7, R6, R5 ;  /* 0x0800000607087389 */ /* 0x0000640000000005 */
[----:B01----:R-:W-:Y:S05]  /*3560*/  ENDCOLLECTIVE ;  /* 0x000000000000791b */ /* 0x003fea0003800000 */
.L_x_97:
[----:B------:R-:W-:Y:S05]  /*3570*/  BRA `(.L_x_98) ;  /* 0xffffffe000e87947 */ /* 0x000fea000383ffff */
.L_x_26:
[----:B------:R-:W-:Y:S01]  /*3580*/  HFMA2 R5, -RZ, RZ, 0, 1.847743988037109375e-06 ;  /* 0x0000001fff057431 */ /* 0x000fe200000001ff */
[----:B------:R-:W-:Y:S01]  /*3590*/  BSSY B1, `(.L_x_99) ;  /* 0x0000006000017945 */ /* 0x000fe20003800000 */
[----:B------:R-:W-:Y:S02]  /*35a0*/  IMAD.MOV.U32 R7, RZ, RZ, R3 ;  /* 0x000000ffff077224 */ /* 0x000fe400078e0003 */
[----:B------:R-:W-:-:S07]  /*35b0*/  IMAD.MOV.U32 R2, RZ, RZ, -0x1 ;  /* 0xffffffffff027424 */ /* 0x000fce00078e00ff */
[----:B------:R-:W-:Y:S05]  /*35c0*/  WARPSYNC.COLLECTIVE R2, `(.L_x_100) ;  /* 0x0000000002087348 */ /* 0x000fea0003c00000 */
[----:B------:R0:W1:Y:S02]  /*35d0*/  SHFL.DOWN P0, R8, R7, R6, R5 ;  /* 0x0800000607087389 */ /* 0x0000640000000005 */
[----:B01----:R-:W-:Y:S05]  /*35e0*/  ENDCOLLECTIVE ;  /* 0x000000000000791b */ /* 0x003fea0003800000 */
.L_x_100:
[----:B------:R-:W-:Y:S05]  /*35f0*/  BSYNC B1 ;  /* 0x0000000000017941 */ /* 0x000fea0003800000 */
.L_x_99:
[----:B------:R-:W-:Y:S01]  /*3600*/  IMAD.MOV.U32 R7, RZ, RZ, R11 ;  /* 0x000000ffff077224 */ /* 0x000fe200078e000b */
[----:B------:R-:W-:Y:S01]  /*3610*/  MOV R5, 0x1f ;  /* 0x0000001f00057802 */ /* 0x000fe20000000f00 */
[----:B------:R-:W-:Y:S02]  /*3620*/  IMAD.MOV.U32 R2, RZ, RZ, -0x1 ;  /* 0xffffffffff027424 */ /* 0x000fe400078e00ff */
[----:B------:R-:W-:-:S07]  /*3630*/  IMAD.MOV.U32 R12, RZ, RZ, R8 ;  /* 0x000000ffff0c7224 */ /* 0x000fce00078e0008 */
[----:B------:R-:W-:Y:S05]  /*3640*/  WARPSYNC.COLLECTIVE R2, `(.L_x_101) ;  /* 0x0000000002087348 */ /* 0x000fea0003c00000 */
[----:B------:R0:W1:Y:S02]  /*3650*/  SHFL.DOWN P0, R8, R7, R6, R5 ;  /* 0x0800000607087389 */ /* 0x0000640000000005 */
[----:B01----:R-:W-:Y:S05]  /*3660*/  ENDCOLLECTIVE ;  /* 0x000000000000791b */ /* 0x003fea0003800000 */
.L_x_101:
[----:B------:R-:W-:Y:S02]  /*3670*/  IMAD.MOV.U32 R7, RZ, RZ, R10 ;  /* 0x000000ffff077224 */ /* 0x000fe400078e000a */
[----:B------:R-:W-:-:S07]  /*3680*/  IMAD.MOV.U32 R9, RZ, RZ, R8 ;  /* 0x000000ffff097224 */ /* 0x000fce00078e0008 */
[----:B------:R-:W-:Y:S05]  /*3690*/  WARPSYNC.COLLECTIVE R2, `(.L_x_102) ;  /* 0x0000000002087348 */ /* 0x000fea0003c00000 */
[----:B------:R0:W1:Y:S02]  /*36a0*/  SHFL.DOWN P0, R8, R7, R6, R5 ;  /* 0x0800000607087389 */ /* 0x0000640000000005 */
[----:B01----:R-:W-:Y:S05]  /*36b0*/  ENDCOLLECTIVE ;  /* 0x000000000000791b */ /* 0x003fea0003800000 */
.L_x_102:
[----:B------:R-:W-:Y:S05]  /*36c0*/  BRA `(.L_x_103) ;  /* 0xffffffe000cc7947 */ /* 0x000fea000383ffff */
.L_x_27:
[----:B------:R-:W-:Y:S01]  /*36d0*/  BSSY B1, `(.L_x_104) ;  /* 0x0000007000017945 */ /* 0x000fe20003800000 */
[----:B------:R-:W-:Y:S01]  /*36e0*/  MOV R7, R3 ;  /* 0x0000000300077202 */ /* 0x000fe20000000f00 */
[----:B------:R-:W-:Y:S02]  /*36f0*/  IMAD.MOV.U32 R5, RZ, RZ, 0x1f ;  /* 0x0000001fff057424 */ /* 0x000fe400078e00ff */
[----:B------:R-:W-:-:S07]  /*3700*/  IMAD.MOV.U32 R2, RZ, RZ, -0x1 ;  /* 0xffffffffff027424 */ /* 0x000fce00078e00ff */
[----:B------:R-:W-:Y:S05]  /*3710*/  WARPSYNC.COLLECTIVE R2, `(.L_x_105) ;  /* 0x0000000002087348 */ /* 0x000fea0003c00000 */
[----:B------:R0:W1:Y:S02]  /*3720*/  SHFL.DOWN P0, R8, R7, R6, R5 ;  /* 0x0800000607087389 */ /* 0x0000640000000005 */
[----:B01----:R-:W-:Y:S05]  /*3730*/  ENDCOLLECTIVE ;  /* 0x000000000000791b */ /* 0x003fea0003800000 */
.L_x_105:
[----:B------:R-:W-:Y:S05]  /*3740*/  BSYNC B1 ;  /* 0x0000000000017941 */ /* 0x000fea0003800000 */
.L_x_104:
[----:B------:R-:W-:Y:S01]  /*3750*/  MOV R7, R11 ;  /* 0x0000000b00077202 */ /* 0x000fe20000000f00 */
[----:B------:R-:W-:Y:S02]  /*3760*/  IMAD.MOV.U32 R5, RZ, RZ, 0x1f ;  /* 0x0000001fff057424 */ /* 0x000fe400078e00ff */
[----:B------:R-:W-:Y:S02]  /*3770*/  IMAD.MOV.U32 R2, RZ, RZ, -0x1 ;  /* 0xffffffffff027424 */ /* 0x000fe400078e00ff */
[----:B------:R-:W-:-:S07]  /*3780*/  IMAD.MOV.U32 R12, RZ, RZ, R8 ;  /* 0x000000ffff0c7224 */ /* 0x000fce00078e0008 */
[----:B------:R-:W-:Y:S05]  /*3790*/  WARPSYNC.COLLECTIVE R2, `(.L_x_106) ;  /* 0x0000000002087348 */ /* 0x000fea0003c00000 */
[----:B------:R0:W1:Y:S02]  /*37a0*/  SHFL.DOWN P0, R8, R7, R6, R5 ;  /* 0x0800000607087389 */ /* 0x0000640000000005 */
[----:B01----:R-:W-:Y:S05]  /*37b0*/  ENDCOLLECTIVE ;  /* 0x000000000000791b */ /* 0x003fea0003800000 */
.L_x_106:
[----:B------:R-:W-:Y:S01]  /*37c0*/  MOV R7, R10 ;  /* 0x0000000a00077202 */ /* 0x000fe20000000f00 */
[----:B------:R-:W-:-:S07]  /*37d0*/  IMAD.MOV.U32 R9, RZ, RZ, R8 ;  /* 0x000000ffff097224 */ /* 0x000fce00078e0008 */
[----:B------:R-:W-:Y:S05]  /*37e0*/  WARPSYNC.COLLECTIVE R2, `(.L_x_107) ;  /* 0x0000000002087348 */ /* 0x000fea0003c00000 */
[----:B------:R0:W1:Y:S02]  /*37f0*/  SHFL.DOWN P0, R8, R7, R6, R5 ;  /* 0x0800000607087389 */ /* 0x0000640000000005 */
[----:B01----:R-:W-:Y:S05]  /*3800*/  ENDCOLLECTIVE ;  /* 0x000000000000791b */ /* 0x003fea0003800000 */
.L_x_107:
[----:B------:R-:W-:Y:S05]  /*3810*/  BRA `(.L_x_108) ;  /* 0xffffffe000b07947 */ /* 0x000fea000383ffff */
.L_x_28:
[----:B------:R-:W-:Y:S01]  /*3820*/  BSSY B1, `(.L_x_109) ;  /* 0x0000007000017945 */ /* 0x000fe20003800000 */
[----:B------:R-:W-:Y:S02]  /*3830*/  IMAD.MOV.U32 R7, RZ, RZ, R3 ;  /* 0x000000ffff077224 */ /* 0x000fe400078e0003 */
[----:B------:R-:W-:Y:S02]  /*3840*/  IMAD.MOV.U32 R5, RZ, RZ, 0x1f ;  /* 0x0000001fff057424 */ /* 0x000fe400078e00ff */
[----:B------:R-:W-:-:S07]  /*3850*/  IMAD.MOV.U32 R2, RZ, RZ, -0x1 ;  /* 0xffffffffff027424 */ /* 0x000fce00078e00ff */
[----:B------:R-:W-:Y:S05]  /*3860*/  WARPSYNC.COLLECTIVE R2, `(.L_x_110) ;  /* 0x0000000002087348 */ /* 0x000fea0003c00000 */
[----:B------:R0:W1:Y:S02]  /*3870*/  SHFL.DOWN P0, R8, R7, R6, R5 ;  /* 0x0800000607087389 */ /* 0x0000640000000005 */
[----:B01----:R-:W-:Y:S05]  /*3880*/  ENDCOLLECTIVE ;  /* 0x000000000000791b */ /* 0x003fea0003800000 */
.L_x_110:
[----:B------:R-:W-:Y:S05]  /*3890*/  BSYNC B1 ;  /* 0x0000000000017941 */ /* 0x000fea0003800000 */
.L_x_109:
[----:B------:R-:W-:Y:S01]  /*38a0*/  IMAD.MOV.U32 R7, RZ, RZ, R11 ;  /* 0x000000ffff077224 */ /* 0x000fe200078e000b */
[----:B------:R-:W-:Y:S01]  /*38b0*/  MOV R12, R8 ;  /* 0x00000008000c7202 */ /* 0x000fe20000000f00 */
[----:B------:R-:W-:Y:S02]  /*38c0*/  IMAD.MOV.U32 R5, RZ, RZ, 0x1f ;  /* 0x0000001fff057424 */ /* 0x000fe400078e00ff */
[----:B------:R-:W-:-:S07]  /*38d0*/  IMAD.MOV.U32 R2, RZ, RZ, -0x1 ;  /* 0xffffffffff027424 */ /* 0x000fce00078e00ff */
[----:B------:R-:W-:Y:S05]  /*38e0*/  WARPSYNC.COLLECTIVE R2, `(.L_x_111) ;  /* 0x0000000002087348 */ /* 0x000fea0003c00000 */
[----:B------:R0:W1:Y:S02]  /*38f0*/  SHFL.DOWN P0, R8, R7, R6, R5 ;  /* 0x0800000607087389 */ /* 0x0000640000000005 */
[----:B01----:R-:W-:Y:S05]  /*3900*/  ENDCOLLECTIVE ;  /* 0x000000000000791b */ /* 0x003fea0003800000 */
.L_x_111:
[----:B------:R-:W-:Y:S01]  /*3910*/  IMAD.MOV.U32 R7, RZ, RZ, R10 ;  /* 0x000000ffff077224 */ /* 0x000fe200078e000a */
[----:B------:R-:W-:-:S07]  /*3920*/  MOV R9, R8 ;  /* 0x0000000800097202 */ /* 0x000fce0000000f00 */
[----:B------:R-:W-:Y:S05]  /*3930*/  WARPSYNC.COLLECTIVE R2, `(.L_x_112) ;  /* 0x0000000002087348 */ /* 0x000fea0003c00000 */
[----:B------:R0:W1:Y:S02]  /*3940*/  SHFL.DOWN P0, R8, R7, R6, R5 ;  /* 0x0800000607087389 */ /* 0x0000640000000005 */
[----:B01----:R-:W-:Y:S05]  /*3950*/  ENDCOLLECTIVE ;  /* 0x000000000000791b */ /* 0x003fea0003800000 */
.L_x_112:
[----:B------:R-:W-:Y:S05]  /*3960*/  BRA `(.L_x_113) ;  /* 0xffffffe000947947 */ /* 0x000fea000383ffff */
.L_x_29:
[----:B------:R-:W-:Y:S01]  /*3970*/  BSSY B1, `(.L_x_114) ;  /* 0x0000007000017945 */ /* 0x000fe20003800000 */
[----:B------:R-:W-:Y:S01]  /*3980*/  IMAD.MOV.U32 R7, RZ, RZ, R3 ;  /* 0x000000ffff077224 */ /* 0x000fe200078e0003 */
[----:B------:R-:W-:Y:S01]  /*3990*/  MOV R2, 0xffffffff ;  /* 0xffffffff00027802 */ /* 0x000fe20000000f00 */
[----:B------:R-:W-:-:S07]  /*39a0*/  IMAD.MOV.U32 R5, RZ, RZ, 0x1f ;  /* 0x0000001fff057424 */ /* 0x000fce00078e00ff */
[----:B------:R-:W-:Y:S05]  /*39b0*/  WARPSYNC.COLLECTIVE R2, `(.L_x_115) ;  /* 0x0000000002087348 */ /* 0x000fea0003c00000 */
[----:B------:R0:W1:Y:S02]  /*39c0*/  SHFL.DOWN P0, R8, R7, R6, R5 ;  /* 0x0800000607087389 */ /* 0x0000640000000005 */
[----:B01----:R-:W-:Y:S05]  /*39d0*/  ENDCOLLECTIVE ;  /* 0x000000000000791b */ /* 0x003fea0003800000 */
.L_x_115:
[----:B------:R-:W-:Y:S05]  /*39e0*/  BSYNC B1 ;  /* 0x0000000000017941 */ /* 0x000fea0003800000 */
.L_x_114:
[----:B------:R-:W-:Y:S01]  /*39f0*/  IMAD.MOV.U32 R7, RZ, RZ, R11 ;  /* 0x000000ffff077224 */ /* 0x000fe200078e000b */
[----:B------:R-:W-:Y:S01]  /*3a00*/  MOV R2, 0xffffffff ;  /* 0xffffffff00027802 */ /* 0x000fe20000000f00 */
[----:B------:R-:W-:Y:S02]  /*3a10*/  IMAD.MOV.U32 R5, RZ, RZ, 0x1f ;  /* 0x0000001fff057424 */ /* 0x000fe400078e00ff */
[----:B------:R-:W-:-:S07]  /*3a20*/  IMAD.MOV.U32 R12, RZ, RZ, R8 ;  /* 0x000000ffff0c7224 */ /* 0x000fce00078e0008 */
[----:B------:R-:W-:Y:S05]  /*3a30*/  WARPSYNC.COLLECTIVE R2, `(.L_x_116) ;  /* 0x0000000002087348 */ /* 0x000fea0003c00000 */
[----:B------:R0:W1:Y:S02]  /*3a40*/  SHFL.DOWN P0, R8, R7, R6, R5 ;  /* 0x0800000607087389 */ /* 0x0000640000000005 */
[----:B01----:R-:W-:Y:S05]  /*3a50*/  ENDCOLLECTIVE ;  /* 0x000000000000791b */ /* 0x003fea0003800000 */
.L_x_116:
[----:B------:R-:W-:Y:S02]  /*3a60*/  IMAD.MOV.U32 R7, RZ, RZ, R10 ;  /* 0x000000ffff077224 */ /* 0x000fe400078e000a */
[----:B------:R-:W-:-:S07]  /*3a70*/  IMAD.MOV.U32 R9, RZ, RZ, R8 ;  /* 0x000000ffff097224 */ /* 0x000fce00078e0008 */
[----:B------:R-:W-:Y:S05]  /*3a80*/  WARPSYNC.COLLECTIVE R2, `(.L_x_117) ;  /* 0x0000000002087348 */ /* 0x000fea0003c00000 */
[----:B------:R0:W1:Y:S02]  /*3a90*/  SHFL.DOWN P0, R8, R7, R6, R5 ;  /* 0x0800000607087389 */ /* 0x0000640000000005 */
[----:B01----:R-:W-:Y:S05]  /*3aa0*/  ENDCOLLECTIVE ;  /* 0x000000000000791b */ /* 0x003fea0003800000 */
.L_x_117:
[----:B------:R-:W-:Y:S05]  /*3ab0*/  BRA `(.L_x_118) ;  /* 0xffffffe000787947 */ /* 0x000fea000383ffff */
.L_x_30:
[----:B------:R-:W-:Y:S01]  /*3ac0*/  HFMA2 R5, -RZ, RZ, 0, 1.847743988037109375e-06 ;  /* 0x0000001fff057431 */ /* 0x000fe200000001ff */
[----:B------:R-:W-:Y:S01]  /*3ad0*/  BSSY B1, `(.L_x_119) ;  /* 0x0000006000017945 */ /* 0x000fe20003800000 */
[----:B------:R-:W-:Y:S02]  /*3ae0*/  IMAD.MOV.U32 R7, RZ, RZ, R3 ;  /* 0x000000ffff077224 */ /* 0x000fe400078e0003 */
[----:B------:R-:W-:-:S07]  /*3af0*/  IMAD.MOV.U32 R2, RZ, RZ, -0x1 ;  /* 0xffffffffff027424 */ /* 0x000fce00078e00ff */
[----:B------:R-:W-:Y:S05]  /*3b00*/  WARPSYNC.COLLECTIVE R2, `(.L_x_120) ;  /* 0x0000000002087348 */ /* 0x000fea0003c00000 */
[----:B------:R0:W1:Y:S02]  /*3b10*/  SHFL.DOWN P0, R8, R7, R6, R5 ;  /* 0x0800000607087389 */ /* 0x0000640000000005 */
[----:B01----:R-:W-:Y:S05]  /*3b20*/  ENDCOLLECTIVE ;  /* 0x000000000000791b */ /* 0x003fea0003800000 */
.L_x_120:
[----:B------:R-:W-:Y:S05]  /*3b30*/  BSYNC B1 ;  /* 0x0000000000017941 */ /* 0x000fea0003800000 */
.L_x_119:
[----:B------:R-:W-:Y:S01]  /*3b40*/  IMAD.MOV.U32 R7, RZ, RZ, R11 ;  /* 0x000000ffff077224 */ /* 0x000fe200078e000b */
[----:B------:R-:W-:Y:S01]  /*3b50*/  MOV R5, 0x1f ;  /* 0x0000001f00057802 */ /* 0x000fe20000000f00 */
[----:B------:R-:W-:Y:S02]  /*3b60*/  IMAD.MOV.U32 R2, RZ, RZ, -0x1 ;  /* 0xffffffffff027424 */ /* 0x000fe400078e00ff */
[----:B------:R-:W-:-:S07]  /*3b70*/  IMAD.MOV.U32 R12, RZ, RZ, R8 ;  /* 0x000000ffff0c7224 */ /* 0x000fce00078e0008 */
[----:B------:R-:W-:Y:S05]  /*3b80*/  WARPSYNC.COLLECTIVE R2, `(.L_x_121) ;  /* 0x0000000002087348 */ /* 0x000fea0003c00000 */
[----:B------:R0:W1:Y:S02]  /*3b90*/  SHFL.DOWN P0, R8, R7, R6, R5 ;  /* 0x0800000607087389 */ /* 0x0000640000000005 */
[----:B01----:R-:W-:Y:S05]  /*3ba0*/  ENDCOLLECTIVE ;  /* 0x000000000000791b */ /* 0x003fea0003800000 */
.L_x_121:
[----:B------:R-:W-:Y:S02]  /*3bb0*/  IMAD.MOV.U32 R7, RZ, RZ, R10 ;  /* 0x000000ffff077224 */ /* 0x000fe400078e000a */
[----:B------:R-:W-:-:S07]  /*3bc0*/  IMAD.MOV.U32 R9, RZ, RZ, R8 ;  /* 0x000000ffff097224 */ /* 0x000fce00078e0008 */
[----:B------:R-:W-:Y:S05]  /*3bd0*/  WARPSYNC.COLLECTIVE R2, `(.L_x_122) ;  /* 0x0000000002087348 */ /* 0x000fea0003c00000 */
[----:B------:R0:W1:Y:S02]  /*3be0*/  SHFL.DOWN P0, R8, R7, R6, R5 ;  /* 0x0800000607087389 */ /* 0x0000640000000005 */
[----:B01----:R-:W-:Y:S05]  /*3bf0*/  ENDCOLLECTIVE ;  /* 0x000000000000791b */ /* 0x003fea0003800000 */
.L_x_122:
[----:B------:R-:W-:Y:S05]  /*3c00*/  BRA `(.L_x_123) ;  /* 0xffffffe0005c7947 */ /* 0x000fea000383ffff */
.L_x_31:
[----:B------:R-:W-:Y:S01]  /*3c10*/  BSSY B1, `(.L_x_124) ;  /* 0x0000007000017945 */ /* 0x000fe20003800000 */
[----:B------:R-:W-:Y:S01]  /*3c20*/  MOV R7, R3 ;  /* 0x0000000300077202 */ /* 0x000fe20000000f00 */
[----:B------:R-:W-:Y:S02]  /*3c30*/  IMAD.MOV.U32 R5, RZ, RZ, 0x1f ;  /* 0x0000001fff057424 */ /* 0x000fe400078e00ff */
[----:B------:R-:W-:-:S07]  /*3c40*/  IMAD.MOV.U32 R2, RZ, RZ, -0x1 ;  /* 0xffffffffff027424 */ /* 0x000fce00078e00ff */
[----:B------:R-:W-:Y:S05]  /*3c50*/  WARPSYNC.COLLECTIVE R2, `(.L_x_125) ;  /* 0x0000000002087348 */ /* 0x000fea0003c00000 */
[----:B------:R0:W1:Y:S02]  /*3c60*/  SHFL.DOWN P0, R8, R7, R6, R5 ;  /* 0x0800000607087389 */ /* 0x0000640000000005 */
[----:B01----:R-:W-:Y:S05]  /*3c70*/  ENDCOLLECTIVE ;  /* 0x000000000000791b */ /* 0x003fea0003800000 */
.L_x_125:
[----:B------:R-:W-:Y:S05]  /*3c80*/  BSYNC B1 ;  /* 0x0000000000017941 */ /* 0x000fea0003800000 */
.L_x_124:
[----:B------:R-:W-:Y:S01]  /*3c90*/  MOV R7, R11 ;  /* 0x0000000b00077202 */ /* 0x000fe20000000f00 */
[----:B------:R-:W-:Y:S02]  /*3ca0*/  IMAD.MOV.U32 R5, RZ, RZ, 0x1f ;  /* 0x0000001fff057424 */ /* 0x000fe400078e00ff */
[----:B------:R-:W-:Y:S02]  /*3cb0*/  IMAD.MOV.U32 R2, RZ, RZ, -0x1 ;  /* 0xffffffffff027424 */ /* 0x000fe400078e00ff */
[----:B------:R-:W-:-:S07]  /*3cc0*/  IMAD.MOV.U32 R12, RZ, RZ, R8 ;  /* 0x000000ffff0c7224 */ /* 0x000fce00078e0008 */
[----:B------:R-:W-:Y:S05]  /*3cd0*/  WARPSYNC.COLLECTIVE R2, `(.L_x_126) ;  /* 0x0000000002087348 */ /* 0x000fea0003c00000 */
[----:B------:R0:W1:Y:S02]  /*3ce0*/  SHFL.DOWN P0, R8, R7, R6, R5 ;  /* 0x0800000607087389 */ /* 0x0000640000000005 */
[----:B01----:R-:W-:Y:S05]  /*3cf0*/  ENDCOLLECTIVE ;  /* 0x000000000000791b */ /* 0x003fea0003800000 */
.L_x_126:
[----:B------:R-:W-:Y:S01]  /*3d00*/  MOV R7, R10 ;  /* 0x0000000a00077202 */ /* 0x000fe20000000f00 */
[----:B------:R-:W-:-:S07]  /*3d10*/  IMAD.MOV.U32 R9, RZ, RZ, R8 ;  /* 0x000000ffff097224 */ /* 0x000fce00078e0008 */
[----:B------:R-:W-:Y:S05]  /*3d20*/  WARPSYNC.COLLECTIVE R2, `(.L_x_127) ;  /* 0x0000000002087348 */ /* 0x000fea0003c00000 */
[----:B------:R0:W1:Y:S02]  /*3d30*/  SHFL.DOWN P0, R8, R7, R6, R5 ;  /* 0x0800000607087389 */ /* 0x0000640000000005 */
[----:B01----:R-:W-:Y:S05]  /*3d40*/  ENDCOLLECTIVE ;  /* 0x000000000000791b */ /* 0x003fea0003800000 */
.L_x_127:
[----:B------:R-:W-:Y:S05]  /*3d50*/  BRA `(.L_x_128) ;  /* 0xffffffe000407947 */ /* 0x000fea000383ffff */
.L_x_32:
[----:B------:R-:W-:Y:S01]  /*3d60*/  BSSY B1, `(.L_x_129) ;  /* 0x0000007000017945 */ /* 0x000fe20003800000 */
[----:B------:R-:W-:Y:S02]  /*3d70*/  IMAD.MOV.U32 R7, RZ, RZ, R3 ;  /* 0x000000ffff077224 */ /* 0x000fe400078e0003 */
[----:B------:R-:W-:Y:S02]  /*3d80*/  IMAD.MOV.U32 R5, RZ, RZ, 0x1f ;  /* 0x0000001fff057424 */ /* 0x000fe400078e00ff */
[----:B------:R-:W-:-:S07]  /*3d90*/  IMAD.MOV.U32 R2, RZ, RZ, -0x1 ;  /* 0xffffffffff027424 */ /* 0x000fce00078e00ff */
[----:B------:R-:W-:Y:S05]  /*3da0*/  WARPSYNC.COLLECTIVE R2, `(.L_x_130) ;  /* 0x0000000002087348 */ /* 0x000fea0003c00000 */
[----:B------:R0:W1:Y:S02]  /*3db0*/  SHFL.DOWN P0, R8, R7, R6, R5 ;  /* 0x0800000607087389 */ /* 0x0000640000000005 */
[----:B01----:R-:W-:Y:S05]  /*3dc0*/  ENDCOLLECTIVE ;  /* 0x000000000000791b */ /* 0x003fea0003800000 */
.L_x_130:
[----:B------:R-:W-:Y:S05]  /*3dd0*/  BSYNC B1 ;  /* 0x0000000000017941 */ /* 0x000fea0003800000 */
.L_x_129:
[----:B------:R-:W-:Y:S01]  /*3de0*/  IMAD.MOV.U32 R7, RZ, RZ, R11 ;  /* 0x000000ffff077224 */ /* 0x000fe200078e000b */
[----:B------:R-:W-:Y:S01]  /*3df0*/  MOV R12, R8 ;  /* 0x00000008000c7202 */ /* 0x000fe20000000f00 */
[----:B------:R-:W-:Y:S02]  /*3e00*/  IMAD.MOV.U32 R5, RZ, RZ, 0x1f ;  /* 0x0000001fff057424 */ /* 0x000fe400078e00ff */
[----:B------:R-:W-:-:S07]  /*3e10*/  IMAD.MOV.U32 R2, RZ, RZ, -0x1 ;  /* 0xffffffffff027424 */ /* 0x000fce00078e00ff */
[----:B------:R-:W-:Y:S05]  /*3e20*/  WARPSYNC.COLLECTIVE R2, `(.L_x_131) ;  /* 0x0000000002087348 */ /* 0x000fea0003c00000 */
[----:B------:R0:W1:Y:S02]  /*3e30*/  SHFL.DOWN P0, R8, R7, R6, R5 ;  /* 0x0800000607087389 */ /* 0x0000640000000005 */
[----:B01----:R-:W-:Y:S05]  /*3e40*/  ENDCOLLECTIVE ;  /* 0x000000000000791b */ /* 0x003fea0003800000 */
.L_x_131:
[----:B------:R-:W-:Y:S01]  /*3e50*/  IMAD.MOV.U32 R7, RZ, RZ, R10 ;  /* 0x000000ffff077224 */ /* 0x000fe200078e000a */
[----:B------:R-:W-:-:S07]  /*3e60*/  MOV R9, R8 ;  /* 0x0000000800097202 */ /* 0x000fce0000000f00 */
[----:B------:R-:W-:Y:S05]  /*3e70*/  WARPSYNC.COLLECTIVE R2, `(.L_x_132) ;  /* 0x0000000002087348 */ /* 0x000fea0003c00000 */
[----:B------:R0:W1:Y:S02]  /*3e80*/  SHFL.DOWN P0, R8, R7, R6, R5 ;  /* 0x0800000607087389 */ /* 0x0000640000000005 */
[----:B01----:R-:W-:Y:S05]  /*3e90*/  ENDCOLLECTIVE ;  /* 0x000000000000791b */ /* 0x003fea0003800000 */
.L_x_132:
[----:B------:R-:W-:Y:S05]  /*3ea0*/  BRA `(.L_x_133) ;  /* 0xffffffe000247947 */ /* 0x000fea000383ffff */
.L_x_33:
[----:B------:R-:W-:Y:S01]  /*3eb0*/  BSSY B1, `(.L_x_134) ;  /* 0x0000007000017945 */ /* 0x000fe20003800000 */
[----:B------:R-:W-:Y:S01]  /*3ec0*/  IMAD.MOV.U32 R7, RZ, RZ, R3 ;  /* 0x000000ffff077224 */ /* 0x000fe200078e0003 */
[----:B------:R-:W-:Y:S01]  /*3ed0*/  MOV R2, 0xffffffff ;  /* 0xffffffff00027802 */ /* 0x000fe20000000f00 */
[----:B------:R-:W-:-:S07]  /*3ee0*/  IMAD.MOV.U32 R5, RZ, RZ, 0x1f ;  /* 0x0000001fff057424 */ /* 0x000fce00078e00ff */
[----:B------:R-:W-:Y:S05]  /*3ef0*/  WARPSYNC.COLLECTIVE R2, `(.L_x_135) ;  /* 0x0000000002087348 */ /* 0x000fea0003c00000 */
[----:B------:R0:W1:Y:S02]  /*3f00*/  SHFL.DOWN P0, R8, R7, R6, R5 ;  /* 0x0800000607087389 */ /* 0x0000640000000005 */
[----:B01----:R-:W-:Y:S05]  /*3f10*/  ENDCOLLECTIVE ;  /* 0x000000000000791b */ /* 0x003fea0003800000 */
.L_x_135:
[----:B------:R-:W-:Y:S05]  /*3f20*/  BSYNC B1 ;  /* 0x0000000000017941 */ /* 0x000fea0003800000 */
.L_x_134:
[----:B------:R-:W-:Y:S01]  /*3f30*/  IMAD.MOV.U32 R7, RZ, RZ, R11 ;  /* 0x000000ffff077224 */ /* 0x000fe200078e000b */
[----:B------:R-:W-:Y:S01]  /*3f40*/  MOV R2, 0xffffffff ;  /* 0xffffffff00027802 */ /* 0x000fe20000000f00 */
[----:B------:R-:W-:Y:S02]  /*3f50*/  IMAD.MOV.U32 R5, RZ, RZ, 0x1f ;  /* 0x0000001fff057424 */ /* 0x000fe400078e00ff */
[----:B------:R-:W-:-:S07]  /*3f60*/  IMAD.MOV.U32 R12, RZ, RZ, R8 ;  /* 0x000000ffff0c7224 */ /* 0x000fce00078e0008 */
[----:B------:R-:W-:Y:S05]  /*3f70*/  WARPSYNC.COLLECTIVE R2, `(.L_x_136) ;  /* 0x0000000002087348 */ /* 0x000fea0003c00000 */
[----:B------:R0:W1:Y:S02]  /*3f80*/  SHFL.DOWN P0, R8, R7, R6, R5 ;  /* 0x0800000607087389 */ /* 0x0000640000000005 */
[----:B01----:R-:W-:Y:S05]  /*3f90*/  ENDCOLLECTIVE ;  /* 0x000000000000791b */ /* 0x003fea0003800000 */
.L_x_136:
[----:B------:R-:W-:Y:S02]  /*3fa0*/  IMAD.MOV.U32 R7, RZ, RZ, R10 ;  /* 0x000000ffff077224 */ /* 0x000fe400078e000a */
[----:B------:R-:W-:-:S07]  /*3fb0*/  IMAD.MOV.U32 R9, RZ, RZ, R8 ;  /* 0x000000ffff097224 */ /* 0x000fce00078e0008 */
[----:B------:R-:W-:Y:S05]  /*3fc0*/  WARPSYNC.COLLECTIVE R2, `(.L_x_137) ;  /* 0x0000000002087348 */ /* 0x000fea0003c00000 */
[----:B------:R0:W1:Y:S02]  /*3fd0*/  SHFL.DOWN P0, R8, R7, R6, R5 ;  /* 0x0800000607087389 */ /* 0x0000640000000005 */
[----:B01----:R-:W-:Y:S05]  /*3fe0*/  ENDCOLLECTIVE ;  /* 0x000000000000791b */ /* 0x003fea0003800000 */
.L_x_137:
[----:B------:R-:W-:Y:S05]  /*3ff0*/  BRA `(.L_x_138) ;  /* 0xffffffe000087947 */ /* 0x000fea000383ffff */
.L_x_34:
[----:B------:R-:W-:Y:S01]  /*4000*/  HFMA2 R5, -RZ, RZ, 0, 1.847743988037109375e-06 ;  /* 0x0000001fff057431 */ /* 0x000fe200000001ff */
[----:B------:R-:W-:Y:S01]  /*4010*/  BSSY B1, `(.L_x_139) ;  /* 0x0000006000017945 */ /* 0x000fe20003800000 */
[----:B------:R-:W-:Y:S02]  /*4020*/  IMAD.MOV.U32 R7, RZ, RZ, R3 ;  /* 0x000000ffff077224 */ /* 0x000fe400078e0003 */
[----:B------:R-:W-:-:S07]  /*4030*/  IMAD.MOV.U32 R2, RZ, RZ, -0x1 ;  /* 0xffffffffff027424 */ /* 0x000fce00078e00ff */
[----:B------:R-:W-:Y:S05]  /*4040*/  WARPSYNC.COLLECTIVE R2, `(.L_x_140) ;  /* 0x0000000002087348 */ /* 0x000fea0003c00000 */
[----:B------:R0:W1:Y:S02]  /*4050*/  SHFL.DOWN P0, R8, R7, R6, R5 ;  /* 0x0800000607087389 */ /* 0x0000640000000005 */
[----:B01----:R-:W-:Y:S05]  /*4060*/  ENDCOLLECTIVE ;  /* 0x000000000000791b */ /* 0x003fea0003800000 */
.L_x_140:
[----:B------:R-:W-:Y:S05]  /*4070*/  BSYNC B1 ;  /* 0x0000000000017941 */ /* 0x000fea0003800000 */
.L_x_139:
[----:B------:R-:W-:Y:S01]  /*4080*/  IMAD.MOV.U32 R7, RZ, RZ, R11 ;  /* 0x000000ffff077224 */ /* 0x000fe200078e000b */
[----:B------:R-:W-:Y:S01]  /*4090*/  MOV R5, 0x1f ;  /* 0x0000001f00057802 */ /* 0x000fe20000000f00 */
[----:B------:R-:W-:Y:S02]  /*40a0*/  IMAD.MOV.U32 R2, RZ, RZ, -0x1 ;  /* 0xffffffffff027424 */ /* 0x000fe400078e00ff */
[----:B------:R-:W-:-:S07]  /*40b0*/  IMAD.MOV.U32 R12, RZ, RZ, R8 ;  /* 0x000000ffff0c7224 */ /* 0x000fce00078e0008 */
[----:B------:R-:W-:Y:S05]  /*40c0*/  WARPSYNC.COLLECTIVE R2, `(.L_x_141) ;  /* 0x0000000002087348 */ /* 0x000fea0003c00000 */
[----:B------:R0:W1:Y:S02]  /*40d0*/  SHFL.DOWN P0, R8, R7, R6, R5 ;  /* 0x0800000607087389 */ /* 0x0000640000000005 */
[----:B01----:R-:W-:Y:S05]  /*40e0*/  ENDCOLLECTIVE ;  /* 0x000000000000791b */ /* 0x003fea0003800000 */
.L_x_141:
[----:B------:R-:W-:Y:S02]  /*40f0*/  IMAD.MOV.U32 R7, RZ, RZ, R10 ;  /* 0x000000ffff077224 */ /* 0x000fe400078e000a */
[----:B------:R-:W-:-:S07]  /*4100*/  IMAD.MOV.U32 R9, RZ, RZ, R8 ;  /* 0x000000ffff097224 */ /* 0x000fce00078e0008 */
[----:B------:R-:W-:Y:S05]  /*4110*/  WARPSYNC.COLLECTIVE R2, `(.L_x_142) ;  /* 0x0000000002087348 */ /* 0x000fea0003c00000 */
[----:B------:R0:W1:Y:S02]  /*4120*/  SHFL.DOWN P0, R8, R7, R6, R5 ;  /* 0x0800000607087389 */ /* 0x0000640000000005 */
[----:B01----:R-:W-:Y:S05]  /*4130*/  ENDCOLLECTIVE ;  /* 0x000000000000791b */ /* 0x003fea0003800000 */
.L_x_142:
[----:B------:R-:W-:Y:S05]  /*4140*/  BRA `(.L_x_143) ;  /* 0xffffffdc00ec7947 */ /* 0x000fea000383ffff */
.L_x_35:
[----:B------:R-:W-:Y:S01]  /*4150*/  BSSY B1, `(.L_x_144) ;  /* 0x0000007000017945 */ /* 0x000fe20003800000 */
[----:B------:R-:W-:Y:S01]  /*4160*/  MOV R7, R3 ;  /* 0x0000000300077202 */ /* 0x000fe20000000f00 */
[----:B------:R-:W-:Y:S02]  /*4170*/  IMAD.MOV.U32 R5, RZ, RZ, 0x1f ;  /* 0x0000001fff057424 */ /* 0x000fe400078e00ff */
[----:B------:R-:W-:-:S07]  /*4180*/  IMAD.MOV.U32 R2, RZ, RZ, -0x1 ;  /* 0xffffffffff027424 */ /* 0x000fce00078e00ff */
[----:B------:R-:W-:Y:S05]  /*4190*/  WARPSYNC.COLLECTIVE R2, `(.L_x_145) ;  /* 0x0000000002087348 */ /* 0x000fea0003c00000 */
[----:B------:R0:W1:Y:S02]  /*41a0*/  SHFL.DOWN P0, R8, R7, R6, R5 ;  /* 0x0800000607087389 */ /* 0x0000640000000005 */
[----:B01----:R-:W-:Y:S05]  /*41b0*/  ENDCOLLECTIVE ;  /* 0x000000000000791b */ /* 0x003fea0003800000 */
.L_x_145:
[----:B------:R-:W-:Y:S05]  /*41c0*/  BSYNC B1 ;  /* 0x0000000000017941 */ /* 0x000fea0003800000 */
.L_x_144:
[----:B------:R-:W-:Y:S01]  /*41d0*/  MOV R7, R11 ;  /* 0x0000000b00077202 */ /* 0x000fe20000000f00 */
[----:B------:R-:W-:Y:S02]  /*41e0*/  IMAD.MOV.U32 R5, RZ, RZ, 0x1f ;  /* 0x0000001fff057424 */ /* 0x000fe400078e00ff */
[----:B------:R-:W-:Y:S02]  /*41f0*/  IMAD.MOV.U32 R2, RZ, RZ, -0x1 ;  /* 0xffffffffff027424 */ /* 0x000fe400078e00ff */
[----:B------:R-:W-:-:S07]  /*4200*/  IMAD.MOV.U32 R12, RZ, RZ, R8 ;  /* 0x000000ffff0c7224 */ /* 0x000fce00078e0008 */
[----:B------:R-:W-:Y:S05]  /*4210*/  WARPSYNC.COLLECTIVE R2, `(.L_x_146) ;  /* 0x0000000002087348 */ /* 0x000fea0003c00000 */
[----:B------:R0:W1:Y:S02]  /*4220*/  SHFL.DOWN P0, R8, R7, R6, R5 ;  /* 0x0800000607087389 */ /* 0x0000640000000005 */
[----:B01----:R-:W-:Y:S05]  /*4230*/  ENDCOLLECTIVE ;  /* 0x000000000000791b */ /* 0x003fea0003800000 */
.L_x_146:
[----:B------:R-:W-:Y:S01]  /*4240*/  MOV R7, R10 ;  /* 0x0000000a00077202 */ /* 0x000fe20000000f00 */
[----:B------:R-:W-:-:S07]  /*4250*/  IMAD.MOV.U32 R9, RZ, RZ, R8 ;  /* 0x000000ffff097224 */ /* 0x000fce00078e0008 */
[----:B------:R-:W-:Y:S05]  /*4260*/  WARPSYNC.COLLECTIVE R2, `(.L_x_147) ;  /* 0x0000000002087348 */ /* 0x000fea0003c00000 */
[----:B------:R0:W1:Y:S02]  /*4270*/  SHFL.DOWN P0, R8, R7, R6, R5 ;  /* 0x0800000607087389 */ /* 0x0000640000000005 */
[----:B01----:R-:W-:Y:S05]  /*4280*/  ENDCOLLECTIVE ;  /* 0x000000000000791b */ /* 0x003fea0003800000 */
.L_x_147:
[----:B------:R-:W-:Y:S05]  /*4290*/  BRA `(.L_x_148) ;  /* 0xffffffdc00d07947 */ /* 0x000fea000383ffff */
.L_x_36:
[----:B------:R-:W-:Y:S01]  /*42a0*/  BSSY B1, `(.L_x_149) ;  /* 0x0000007000017945 */ /* 0x000fe20003800000 */
[----:B------:R-:W-:Y:S02]  /*42b0*/  IMAD.MOV.U32 R7, RZ, RZ, R3 ;  /* 0x000000ffff077224 */ /* 0x000fe400078e0003 */
[----:B------:R-:W-:Y:S02]  /*42c0*/  IMAD.MOV.U32 R5, RZ, RZ, 0x1f ;  /* 0x0000001fff057424 */ /* 0x000fe400078e00ff */
[----:B------:R-:W-:-:S07]  /*42d0*/  IMAD.MOV.U32 R2, RZ, RZ, -0x1 ;  /* 0xffffffffff027424 */ /* 0x000fce00078e00ff */
[----:B------:R-:W-:Y:S05]  /*42e0*/  WARPSYNC.COLLECTIVE R2, `(.L_x_150) ;  /* 0x0000000002087348 */ /* 0x000fea0003c00000 */
[----:B------:R0:W1:Y:S02]  /*42f0*/  SHFL.DOWN P0, R8, R7, R6, R5 ;  /* 0x0800000607087389 */ /* 0x0000640000000005 */
[----:B01----:R-:W-:Y:S05]  /*4300*/  ENDCOLLECTIVE ;  /* 0x000000000000791b */ /* 0x003fea0003800000 */
.L_x_150:
[----:B------:R-:W-:Y:S05]  /*4310*/  BSYNC B1 ;  /* 0x0000000000017941 */ /* 0x000fea0003800000 */
.L_x_149:
[----:B------:R-:W-:Y:S01]  /*4320*/  IMAD.MOV.U32 R7, RZ, RZ, R11 ;  /* 0x000000ffff077224 */ /* 0x000fe200078e000b */
[----:B------:R-:W-:Y:S01]  /*4330*/  MOV R12, R8 ;  /* 0x00000008000c7202 */ /* 0x000fe20000000f00 */
[----:B------:R-:W-:Y:S02]  /*4340*/  IMAD.MOV.U32 R5, RZ, RZ, 0x1f ;  /* 0x0000001fff057424 */ /* 0x000fe400078e00ff */
[----:B------:R-:W-:-:S07]  /*4350*/  IMAD.MOV.U32 R2, RZ, RZ, -0x1 ;  /* 0xffffffffff027424 */ /* 0x000fce00078e00ff */
[----:B------:R-:W-:Y:S05]  /*4360*/  WARPSYNC.COLLECTIVE R2, `(.L_x_151) ;  /* 0x0000000002087348 */ /* 0x000fea0003c00000 */
[----:B------:R0:W1:Y:S02]  /*4370*/  SHFL.DOWN P0, R8, R7, R6, R5 ;  /* 0x0800000607087389 */ /* 0x0000640000000005 */
[----:B01----:R-:W-:Y:S05]  /*4380*/  ENDCOLLECTIVE ;  /* 0x000000000000791b */ /* 0x003fea0003800000 */
.L_x_151:
[----:B------:R-:W-:Y:S01]  /*4390*/  IMAD.MOV.U32 R7, RZ, RZ, R10 ;  /* 0x000000ffff077224 */ /* 0x000fe200078e000a */
[----:B------:R-:W-:-:S07]  /*43a0*/  MOV R9, R8 ;  /* 0x0000000800097202 */ /* 0x000fce0000000f00 */
[----:B------:R-:W-:Y:S05]  /*43b0*/  WARPSYNC.COLLECTIVE R2, `(.L_x_152) ;  /* 0x0000000002087348 */ /* 0x000fea0003c00000 */
[----:B------:R0:W1:Y:S02]  /*43c0*/  SHFL.DOWN P0, R8, R7, R6, R5 ;  /* 0x0800000607087389 */ /* 0x0000640000000005 */
[----:B01----:R-:W-:Y:S05]  /*43d0*/  ENDCOLLECTIVE ;  /* 0x000000000000791b */ /* 0x003fea0003800000 */
.L_x_152:
[----:B------:R-:W-:Y:S05]  /*43e0*/  BRA `(.L_x_153) ;  /* 0xffffffdc00b47947 */ /* 0x000fea000383ffff */
.L_x_37:
[----:B------:R-:W-:Y:S01]  /*43f0*/  BSSY B1, `(.L_x_154) ;  /* 0x0000007000017945 */ /* 0x000fe20003800000 */
[----:B------:R-:W-:Y:S01]  /*4400*/  IMAD.MOV.U32 R7, RZ, RZ, R3 ;  /* 0x000000ffff077224 */ /* 0x000fe200078e0003 */
[----:B------:R-:W-:Y:S01]  /*4410*/  MOV R2, 0xffffffff ;  /* 0xffffffff00027802 */ /* 0x000fe20000000f00 */
[----:B------:R-:W-:-:S07]  /*4420*/  IMAD.MOV.U32 R5, RZ, RZ, 0x1f ;  /* 0x0000001fff057424 */ /* 0x000fce00078e00ff */
[----:B------:R-:W-:Y:S05]  /*4430*/  WARPSYNC.COLLECTIVE R2, `(.L_x_155) ;  /* 0x0000000002087348 */ /* 0x000fea0003c00000 */
[----:B------:R0:W1:Y:S02]  /*4440*/  SHFL.DOWN P0, R8, R7, R6, R5 ;  /* 0x0800000607087389 */ /* 0x0000640000000005 */
[----:B01----:R-:W-:Y:S05]  /*4450*/  ENDCOLLECTIVE ;  /* 0x000000000000791b */ /* 0x003fea0003800000 */
.L_x_155:
[----:B------:R-:W-:Y:S05]  /*4460*/  BSYNC B1 ;  /* 0x0000000000017941 */ /* 0x000fea0003800000 */
.L_x_154:
[----:B------:R-:W-:Y:S01]  /*4470*/  IMAD.MOV.U32 R7, RZ, RZ, R11 ;  /* 0x000000ffff077224 */ /* 0x000fe200078e000b */
[----:B------:R-:W-:Y:S01]  /*4480*/  MOV R2, 0xffffffff ;  /* 0xffffffff00027802 */ /* 0x000fe20000000f00 */
[----:B------:R-:W-:Y:S02]  /*4490*/  IMAD.MOV.U32 R5, RZ, RZ, 0x1f ;  /* 0x0000001fff057424 */ /* 0x000fe400078e00ff */
[----:B------:R-:W-:-:S07]  /*44a0*/  IMAD.MOV.U32 R12, RZ, RZ, R8 ;  /* 0x000000ffff0c7224 */ /* 0x000fce00078e0008 */
[----:B------:R-:W-:Y:S05]  /*44b0*/  WARPSYNC.COLLECTIVE R2, `(.L_x_156) ;  /* 0x0000000002087348 */ /* 0x000fea0003c00000 */
[----:B------:R0:W1:Y:S02]  /*44c0*/  SHFL.DOWN P0, R8, R7, R6, R5 ;  /* 0x0800000607087389 */ /* 0x0000640000000005 */
[----:B01----:R-:W-:Y:S05]  /*44d0*/  ENDCOLLECTIVE ;  /* 0x000000000000791b */ /* 0x003fea0003800000 */
.L_x_156:
[----:B------:R-:W-:Y:S02]  /*44e0*/  IMAD.MOV.U32 R7, RZ, RZ, R10 ;  /* 0x000000ffff077224 */ /* 0x000fe400078e000a */
[----:B------:R-:W-:-:S07]  /*44f0*/  IMAD.MOV.U32 R9, RZ, RZ, R8 ;  /* 0x000000ffff097224 */ /* 0x000fce00078e0008 */
[----:B------:R-:W-:Y:S05]  /*4500*/  WARPSYNC.COLLECTIVE R2, `(.L_x_157) ;  /* 0x0000000002087348 */ /* 0x000fea0003c00000 */
[----:B------:R0:W1:Y:S02]  /*4510*/  SHFL.DOWN P0, R8, R7, R6, R5 ;  /* 0x0800000607087389 */ /* 0x0000640000000005 */
[----:B01----:R-:W-:Y:S05]  /*4520*/  ENDCOLLECTIVE ;  /* 0x000000000000791b */ /* 0x003fea0003800000 */
.L_x_157:
[----:B------:R-:W-:Y:S05]  /*4530*/  BRA `(.L_x_158) ;  /* 0xffffffdc00987947 */ /* 0x000fea000383ffff */
.L_x_38:
[----:B------:R-:W-:Y:S01]  /*4540*/  HFMA2 R5, -RZ, RZ, 0, 1.847743988037109375e-06 ;  /* 0x0000001fff057431 */ /* 0x000fe200000001ff */
[----:B------:R-:W-:Y:S01]  /*4550*/  BSSY B1, `(.L_x_159) ;  /* 0x0000006000017945 */ /* 0x000fe20003800000 */
[----:B------:R-:W-:Y:S02]  /*4560*/  IMAD.MOV.U32 R7, RZ, RZ, R3 ;  /* 0x000000ffff077224 */ /* 0x000fe400078e0003 */
[----:B------:R-:W-:-:S07]  /*4570*/  IMAD.MOV.U32 R2, RZ, RZ, -0x1 ;  /* 0xffffffffff027424 */ /* 0x000fce00078e00ff */
[----:B------:R-:W-:Y:S05]  /*4580*/  WARPSYNC.COLLECTIVE R2, `(.L_x_160) ;  /* 0x0000000002087348 */ /* 0x000fea0003c00000 */
[----:B------:R0:W1:Y:S02]  /*4590*/  SHFL.DOWN P0, R8, R7, R6, R5 ;  /* 0x0800000607087389 */ /* 0x0000640000000005 */
[----:B01----:R-:W-:Y:S05]  /*45a0*/  ENDCOLLECTIVE ;  /* 0x000000000000791b */ /* 0x003fea0003800000 */
.L_x_160:
[----:B------:R-:W-:Y:S05]  /*45b0*/  BSYNC B1 ;  /* 0x0000000000017941 */ /* 0x000fea0003800000 */
.L_x_159:
[----:B------:R-:W-:Y:S01]  /*45c0*/  IMAD.MOV.U32 R7, RZ, RZ, R11 ;  /* 0x000000ffff077224 */ /* 0x000fe200078e000b */
[----:B------:R-:W-:Y:S01]  /*45d0*/  MOV R5, 0x1f ;  /* 0x0000001f00057802 */ /* 0x000fe20000000f00 */
[----:B------:R-:W-:Y:S02]  /*45e0*/  IMAD.MOV.U32 R2, RZ, RZ, -0x1 ;  /* 0xffffffffff027424 */ /* 0x000fe400078e00ff */
[----:B------:R-:W-:-:S07]  /*45f0*/  IMAD.MOV.U32 R12, RZ, RZ, R8 ;  /* 0x000000ffff0c7224 */ /* 0x000fce00078e0008 */
[----:B------:R-:W-:Y:S05]  /*4600*/  WARPSYNC.COLLECTIVE R2, `(.L_x_161) ;  /* 0x0000000002087348 */ /* 0x000fea0003c00000 */
[----:B------:R0:W1:Y:S02]  /*4610*/  SHFL.DOWN P0, R8, R7, R6, R5 ;  /* 0x0800000607087389 */ /* 0x0000640000000005 */
[----:B01----:R-:W-:Y:S05]  /*4620*/  ENDCOLLECTIVE ;  /* 0x000000000000791b */ /* 0x003fea0003800000 */
.L_x_161:
[----:B------:R-:W-:Y:S02]  /*4630*/  IMAD.MOV.U32 R7, RZ, RZ, R10 ;  /* 0x000000ffff077224 */ /* 0x000fe400078e000a */
[----:B------:R-:W-:-:S07]  /*4640*/  IMAD.MOV.U32 R9, RZ, RZ, R8 ;  /* 0x000000ffff097224 */ /* 0x000fce00078e0008 */
[----:B------:R-:W-:Y:S05]  /*4650*/  WARPSYNC.COLLECTIVE R2, `(.L_x_162) ;  /* 0x0000000002087348 */ /* 0x000fea0003c00000 */
[----:B------:R0:W1:Y:S02]  /*4660*/  SHFL.DOWN P0, R8, R7, R6, R5 ;  /* 0x0800000607087389 */ /* 0x0000640000000005 */
[----:B01----:R-:W-:Y:S05]  /*4670*/  ENDCOLLECTIVE ;  /* 0x000000000000791b */ /* 0x003fea0003800000 */
.L_x_162:
[----:B------:R-:W-:Y:S05]  /*4680*/  BRA `(.L_x_163) ;  /* 0xffffffdc007c7947 */ /* 0x000fea000383ffff */
.L_x_39:
[----:B------:R-:W-:Y:S01]  /*4690*/  BSSY B1, `(.L_x_164) ;  /* 0x0000008000017945 */ /* 0x000fe20003800000 */
[----:B------:R-:W-:Y:S01]  /*46a0*/  MOV R7, R3 ;  /* 0x0000000300077202 */ /* 0x000fe20000000f00 */
[----:B------:R-:W-:Y:S02]  /*46b0*/  IMAD.MOV.U32 R6, RZ, RZ, 0x1 ;  /* 0x00000001ff067424 */ /* 0x000fe400078e00ff */
[----:B------:R-:W-:Y:S02]  /*46c0*/  IMAD.MOV.U32 R5, RZ, RZ, 0x1f ;  /* 0x0000001fff057424 */ /* 0x000fe400078e00ff */
[----:B------:R-:W-:-:S07]  /*46d0*/  IMAD.MOV.U32 R2, RZ, RZ, -0x1 ;  /* 0xffffffffff027424 */ /* 0x000fce00078e00ff */
[----:B------:R-:W-:Y:S05]  /*46e0*/  WARPSYNC.COLLECTIVE R2, `(.L_x_165) ;  /* 0x0000000002087348 */ /* 0x000fea0003c00000 */
[----:B------:R0:W1:Y:S02]  /*46f0*/  SHFL.DOWN P0, R8, R7, R6, R5 ;  /* 0x0800000607087389 */ /* 0x0000640000000005 */
[----:B01----:R-:W-:Y:S05]  /*4700*/  ENDCOLLECTIVE ;  /* 0x000000000000791b */ /* 0x003fea0003800000 */
.L_x_165:
[----:B------:R-:W-:Y:S05]  /*4710*/  BSYNC B1 ;  /* 0x0000000000017941 */ /* 0x000fea0003800000 */
.L_x_164:
[----:B------:R-:W-:Y:S01]  /*4720*/  IMAD.MOV.U32 R7, RZ, RZ, R11 ;  /* 0x000000ffff077224 */ /* 0x000fe200078e000b */
[----:B------:R-:W-:Y:S01]  /*4730*/  MOV R2, 0xffffffff ;  /* 0xffffffff00027802 */ /* 0x000fe20000000f00 */
[----:B------:R-:W-:Y:S01]  /*4740*/  IMAD.MOV.U32 R6, RZ, RZ, 0x1 ;  /* 0x00000001ff067424 */ /* 0x000fe200078e00ff */
[----:B------:R-:W-:Y:S01]  /*4750*/  MOV R0, R8 ;  /* 0x0000000800007202 */ /* 0x000fe20000000f00 */
[----:B------:R-:W-:-:S07]  /*4760*/  IMAD.MOV.U32 R5, RZ, RZ, 0x1f ;  /* 0x0000001fff057424 */ /* 0x000fce00078e00ff */
[----:B------:R-:W-:Y:S05]  /*4770*/  WARPSYNC.COLLECTIVE R2, `(.L_x_166) ;  /* 0x0000000002087348 */ /* 0x000fea0003c00000 */
[----:B------:R0:W1:Y:S02]  /*4780*/  SHFL.DOWN P0, R8, R7, R6, R5 ;  /* 0x0800000607087389 */ /* 0x0000640000000005 */
[----:B01----:R-:W-:Y:S05]  /*4790*/  ENDCOLLECTIVE ;  /* 0x000000000000791b */ /* 0x003fea0003800000 */
.L_x_166:
[----:B------:R-:W-:Y:S02]  /*47a0*/  IMAD.MOV.U32 R7, RZ, RZ, R10 ;  /* 0x000000ffff077224 */ /* 0x000fe400078e000a */
[----:B------:R-:W-:-:S07]  /*47b0*/  IMAD.MOV.U32 R9, RZ, RZ, R8 ;  /* 0x000000ffff097224 */ /* 0x000fce00078e0008 */
[----:B------:R-:W-:Y:S05]  /*47c0*/  WARPSYNC.COLLECTIVE R2, `(.L_x_167) ;  /* 0x0000000002087348 */ /* 0x000fea0003c00000 */
[----:B------:R0:W1:Y:S02]  /*47d0*/  SHFL.DOWN P0, R8, R7, R6, R5 ;  /* 0x0800000607087389 */ /* 0x0000640000000005 */
[----:B01----:R-:W-:Y:S05]  /*47e0*/  ENDCOLLECTIVE ;  /* 0x000000000000791b */ /* 0x003fea0003800000 */
.L_x_167:
[----:B------:R-:W-:Y:S05]  /*47f0*/  BRA `(.L_x_168) ;  /* 0xffffffdc00547947 */ /* 0x000fea000383ffff */
.L_x_169:
        /* <DEDUP_REMOVED lines=16> */
.L_x_180:


//--------------------- .text._Z4nnc1jPdPj        --------------------------
	.section	.text._Z4nnc1jPdPj,"ax",@progbits
	.align	128
        .global         _Z4nnc1jPdPj
        .type           _Z4nnc1jPdPj,@function
        .size           _Z4nnc1jPdPj,(.L_x_181 - _Z4nnc1jPdPj)
        .other          _Z4nnc1jPdPj,@"STO_CUDA_ENTRY STV_DEFAULT"
_Z4nnc1jPdPj:
.text._Z4nnc1jPdPj:
[----:B------:R-:W-:Y:S01]  /*0000*/  LDC R1, c[0x0][0x37c] ;  /* 0x0000df00ff017b82 */ /* 0x000fe20000000800 */
[----:B------:R-:W0:Y:S01]  /*0010*/  LDCU UR11, c[0x0][0x360] ;  /* 0x00006c00ff0b77ac */ /* 0x000e220008000800 */
[----:B------:R-:W1:Y:S01]  /*0020*/  S2R R0, SR_TID.X ;  /* 0x0000000000007919 */ /* 0x000e620000002100 */
[----:B------:R-:W-:Y:S01]  /*0030*/  IMAD.MOV.U32 R14, RZ, RZ, -0x1 ;  /* 0xffffffffff0e7424 */ /* 0x000fe200078e00ff */
[----:B------:R-:W0:Y:S01]  /*0040*/  LDCU UR7, c[0x0][0x380] ;  /* 0x00007000ff0777ac */ /* 0x000e220008000800 */
[----:B------:R-:W2:Y:S01]  /*0050*/  S2R R2, SR_CTAID.X ;  /* 0x0000000000027919 */ /* 0x000ea20000002500 */
[----:B------:R-:W-:Y:S01]  /*0060*/  IMAD.MOV.U32 R15, RZ, RZ, 0x7fefffff ;  /* 0x7fefffffff0f7424 */ /* 0x000fe200078e00ff */
[----:B------:R-:W3:Y:S01]  /*0070*/  LDCU.64 UR12, c[0x0][0x358] ;  /* 0x00006b00ff0c77ac */ /* 0x000ee20008000a00 */
[----:B0-----:R-:W-:-:S09]  /*0080*/  UISETP.GT.U32.AND UP0, UPT, UR11, UR7, UPT ;  /* 0x000000070b00728c */ /* 0x001fd2000bf04070 */
[----:B---3--:R-:W-:Y:S05]  /*0090*/  BRA.U UP0, `(.L_x_170) ;  /* 0x0000000d003c7547 */ /* 0x008fea000b800000 */
[----:B------:R-:W2:Y:S02]  /*00a0*/  LDC.64 R12, c[0x0][0x388] ;  /* 0x0000e200ff0c7b82 */ /* 0x000ea40000000a00 */
[----:B--2---:R-:W-:-:S06]  /*00b0*/  IMAD.WIDE.U32 R12, R2, 0x8, R12 ;  /* 0x00000008020c7825 */ /* 0x004fcc00078e000c */
[----:B------:R-:W5:Y:S01]  /*00c0*/  LDG.E.64 R12, desc[UR12][R12.64] ;  /* 0x0000000c0c0c7981 */ /* 0x000f62000c1e1b00 */
[----:B------:R-:W0:Y:S01]  /*00d0*/  I2F.U32.RP R3, UR11 ;  /* 0x0000000b00037d06 */ /* 0x000e220008209000 */
[----:B------:R-:W-:Y:S01]  /*00e0*/  UMOV UR4, URZ ;  /* 0x000000ff00047c82 */ /* 0x000fe20008000000 */
[----:B------:R-:W-:Y:S01]  /*00f0*/  UISETP.NE.U32.AND UP2, UPT, UR11, URZ, UPT ;  /* 0x000000ff0b00728c */ /* 0x000fe2000bf45070 */
[----:B------:R-:W-:Y:S01]  /*0100*/  IMAD.U32 R7, RZ, RZ, UR7 ;  /* 0x00000007ff077e24 */ /* 0x000fe2000f8e00ff */
[----:B------:R-:W-:Y:S01]  /*0110*/  ULOP3.LUT UR8, UR7, 0xfffffff8, URZ, 0xc0, !UPT ;  /* 0xfffffff807087892 */ /* 0x000fe2000f8ec0ff */
[----:B------:R-:W-:Y:S01]  /*0120*/  IMAD.MOV.U32 R14, RZ, RZ, -0x1 ;  /* 0xffffffffff0e7424 */ /* 0x000fe200078e00ff */
[----:B------:R-:W-:Y:S01]  /*0130*/  ULOP3.LUT UR14, UR7, 0x7, URZ, 0xc0, !UPT ;  /* 0x00000007070e7892 */ /* 0x000fe2000f8ec0ff */
[C-C-:B-1----:R-:W-:Y:S01]  /*0140*/  IMAD R5, R7.reuse, 0x4, R0.reuse ;  /* 0x0000000407057824 */ /* 0x142fe200078e0200 */
[----:B------:R-:W-:Y:S01]  /*0150*/  UIADD3 UR10, UPT, UPT, -UR8, URZ, URZ ;  /* 0x000000ff080a7290 */ /* 0x000fe2000fffe1ff */
[----:B------:R-:W-:-:S02]  /*0160*/  IMAD R6, R7, 0x3, R0 ;  /* 0x0000000307067824 */ /* 0x000fc400078e0200 */
[----:B------:R-:W-:Y:S01]  /*0170*/  IMAD.MOV.U32 R15, RZ, RZ, 0x7fefffff ;  /* 0x7fefffffff0f7424 */ /* 0x000fe200078e00ff */
[----:B0-----:R-:W0:Y:S02]  /*0180*/  MUFU.RCP R3, R3 ;  /* 0x0000000300037308 */ /* 0x001e240000001000 */
[----:B0-----:R-:W-:Y:S02]  /*0190*/  VIADD R4, R3, 0xffffffe ;  /* 0x0ffffffe03047836 */ /* 0x001fe40000000000 */
[----:B------:R-:W-:-:S04]  /*01a0*/  IMAD R3, R7, 0x7, R0 ;  /* 0x0000000707037824 */ /* 0x000fc800078e0200 */
[----:B------:R-:W0:Y:S02]  /*01b0*/  F2I.FTZ.U32.TRUNC.NTZ R4, R4 ;  /* 0x0000000400047305 */ /* 0x000e24000021f000 */
[----:B0-----:R-:W-:Y:S01]  /*01c0*/  R2UR UR5, R4 ;  /* 0x00000000040572ca */ /* 0x001fe200000e0000 */
[C-C-:B------:R-:W-:Y:S02]  /*01d0*/  IMAD R4, R7.reuse, 0x5, R0.reuse ;  /* 0x0000000507047824 */ /* 0x140fe400078e0200 */
[----:B------:R-:W-:-:S10]  /*01e0*/  IMAD R7, R7, 0x2, R0 ;  /* 0x0000000207077824 */ /* 0x000fd400078e0200 */
[----:B------:R-:W-:-:S04]  /*01f0*/  UIADD3 UR6, UPT, UPT, URZ, -UR5, URZ ;  /* 0x80000005ff067290 */ /* 0x000fc8000fffe0ff */
[----:B------:R-:W-:-:S04]  /*0200*/  UIMAD UR6, UR6, UR11, URZ ;  /* 0x0000000b060672a4 */ /* 0x000fc8000f8e02ff */
[----:B------:R-:W-:-:S04]  /*0210*/  UIMAD.WIDE.U32 UR4, UR5, UR6, UR4 ;  /* 0x00000006050472a5 */ /* 0x000fc8000f8e0004 */
[----:B------:R-:W-:-:S04]  /*0220*/  UIMAD.WIDE.U32 UR4, UR5, UR7, URZ ;  /* 0x00000007050472a5 */ /* 0x000fc8000f8e00ff */
[----:B------:R-:W-:-:S04]  /*0230*/  UIADD3 UR4, UPT, UPT, -UR5, URZ, URZ ;  /* 0x000000ff05047290 */ /* 0x000fc8000fffe1ff */
[----:B------:R-:W-:-:S04]  /*0240*/  UIMAD UR4, UR11, UR4, UR7 ;  /* 0x000000040b0472a4 */ /* 0x000fc8000f8e0207 */
[----:B------:R-:W-:-:S11]  /*0250*/  UISETP.GE.U32.AND UP0, UPT, UR4, UR11, UPT ;  /* 0x0000000b0400728c */ /* 0x000fd6000bf06070 */
[----:B------:R-:W-:Y:S02]  /*0260*/  @UP0 UIADD3 UR4, UPT, UPT, UR4, -UR11, URZ ;  /* 0x8000000b04040290 */ /* 0x000fe4000fffe0ff */
[----:B------:R-:W-:Y:S02]  /*0270*/  @UP0 UIADD3 UR5, UPT, UPT, UR5, 0x1, URZ ;  /* 0x0000000105050890 */ /* 0x000fe4000fffe0ff */
[----:B------:R-:W-:-:S03]  /*0280*/  UISETP.GE.U32.AND UP1, UPT, UR4, UR11, UPT ;  /* 0x0000000b0400728c */ /* 0x000fc6000bf26070 */
[----:B------:R-:W-:-:S08]  /*0290*/  UMOV UR4, URZ ;  /* 0x000000ff00047c82 */ /* 0x000fd00008000000 */
[----:B------:R-:W-:Y:S02]  /*02a0*/  @UP1 UIADD3 UR5, UPT, UPT, UR5, 0x1, URZ ;  /* 0x0000000105051890 */ /* 0x000fe4000fffe0ff */
[----:B------:R-:W-:-:S04]  /*02b0*/  @!UP2 ULOP3.LUT UR5, URZ, UR11, URZ, 0x33, !UPT ;  /* 0x0000000bff05a292 */ /* 0x000fc8000f8e33ff */
[----:B------:R-:W-:-:S04]  /*02c0*/  UISETP.LT.U32.AND UP0, UPT, UR5, 0x1, UPT ;  /* 0x000000010500788c */ /* 0x000fc8000bf01070 */
[----:B------:R-:W-:-:S12]  /*02d0*/  USEL UR9, UR5, 0x1, !UP0 ;  /* 0x0000000105097887 */ /* 0x000fd8000c000000 */
.L_x_176:
[----:B------:R-:W0:Y:S01]  /*02e0*/  LDCU UR20, c[0x0][0x380] ;  /* 0x00007000ff1477ac */ /* 0x000e220008000800 */
[----:B------:R-:W-:Y:S01]  /*02f0*/  CS2R R24, SRZ ;  /* 0x0000000000187805 */ /* 0x000fe2000001ff00 */
[----:B------:R-:W-:Y:S02]  /*0300*/  UIMAD UR6, UR11, UR4, URZ ;  /* 0x000000040b0672a4 */ /* 0x000fe4000f8e02ff */
[----:B------:R-:W-:-:S04]  /*0310*/  UIADD3 UR4, UPT, UPT, UR4, 0x1, URZ ;  /* 0x0000000104047890 */ /* 0x000fc8000fffe0ff */
[----:B------:R-:W-:Y:S01]  /*0320*/  VIADD R9, R0, UR6 ;  /* 0x0000000600097c36 */ /* 0x000fe20008000000 */
[----:B------:R-:W-:Y:S02]  /*0330*/  UISETP.NE.AND UP0, UPT, UR4, UR9, UPT ;  /* 0x000000090400728c */ /* 0x000fe4000bf05270 */
[----:B0-----:R-:W-:-:S04]  /*0340*/  UIADD3 UR5, UPT, UPT, UR20, -0x1, URZ ;  /* 0xffffffff14057890 */ /* 0x001fc8000fffe0ff */
[----:B------:R-:W-:-:S03]  /*0350*/  UISETP.GE.U32.AND UP1, UPT, UR5, 0x7, UPT ;  /* 0x000000070500788c */ /* 0x000fc6000bf26070 */
[----:B------:R-:W-:-:S06]  /*0360*/  UMOV UR5, URZ ;  /* 0x000000ff00057c82 */ /* 0x000fcc0008000000 */
[----:B------:R-:W-:Y:S05]  /*0370*/  BRA.U !UP1, `(.L_x_171) ;  /* 0x0000000509507547 */ /* 0x000fea000b800000 */
[----:B------:R-:W-:Y:S01]  /*0380*/  IMAD.U32 R11, RZ, RZ, UR20 ;  /* 0x00000014ff0b7e24 */ /* 0x000fe2000f8e00ff */
[----:B------:R-:W-:Y:S01]  /*0390*/  CS2R R24, SRZ ;  /* 0x0000000000187805 */ /* 0x000fe2000001ff00 */
[----:B------:R-:W-:Y:S01]  /*03a0*/  IMAD.U32 R17, RZ, RZ, UR6 ;  /* 0x00000006ff117e24 */ /* 0x000fe2000f8e00ff */
[----:B------:R-:W-:Y:S01]  /*03b0*/  UMOV UR15, 0x20 ;  /* 0x00000020000f7882 */ /* 0x000fe20000000000 */
[--C-:B------:R-:W-:Y:S01]  /*03c0*/  IMAD R10, R11, 0x6, R0.reuse ;  /* 0x000000060b0a7824 */ /* 0x100fe200078e0200 */
[----:B------:R-:W-:Y:S01]  /*03d0*/  UMOV UR5, UR10 ;  /* 0x0000000a00057c82 */ /* 0x000fe20008000000 */
[----:B------:R-:W-:Y:S01]  /*03e0*/  VIADD R31, R3, UR6 ;  /* 0x00000006031f7c36 */ /* 0x000fe20008000000 */
[----:B------:R-:W-:Y:S01]  /*03f0*/  IADD3 R30, PT, PT, R17, UR20, R0 ;  /* 0x00000014111e7c10 */ /* 0x000fe2000fffe000 */
[----:B------:R-:W-:Y:S02]  /*0400*/  VIADD R33, R4, UR6 ;  /* 0x0000000604217c36 */ /* 0x000fe40008000000 */
[----:B------:R-:W-:-:S02]  /*0410*/  VIADD R8, R5, UR6 ;  /* 0x0000000605087c36 */ /* 0x000fc40008000000 */
[----:B------:R-:W-:Y:S02]  /*0420*/  VIADD R28, R6, UR6 ;  /* 0x00000006061c7c36 */ /* 0x000fe40008000000 */
[----:B------:R-:W-:Y:S02]  /*0430*/  VIADD R29, R7, UR6 ;  /* 0x00000006071d7c36 */ /* 0x000fe40008000000 */
[----:B------:R-:W-:Y:S02]  /*0440*/  IMAD.MOV.U32 R11, RZ, RZ, R9 ;  /* 0x000000ffff0b7224 */ /* 0x000fe400078e0009 */
[----:B------:R-:W-:-:S07]  /*0450*/  VIADD R10, R10, UR6 ;  /* 0x000000060a0a7c36 */ /* 0x000fce0008000000 */
.L_x_172:
[----:B------:R-:W-:Y:S01]  /*0460*/  UMOV UR18, 0x200 ;  /* 0x0000020000127882 */ /* 0x000fe20000000000 */
[----:B------:R-:W0:Y:S01]  /*0470*/  LDCU.64 UR6, c[0x3][UR15+-0x20] ;  /* 0x00fffc000f0677ac */ /* 0x000e220008000a00 */
[----:B------:R-:W-:Y:S02]  /*0480*/  LEA R34, R11, UR18, 0x3 ;  /* 0x000000120b227c11 */ /* 0x000fe4000f8e18ff */
[----:B------:R-:W-:Y:S01]  /*0490*/  LEA R35, R30, UR18, 0x3 ;  /* 0x000000121e237c11 */ /* 0x000fe2000f8e18ff */
[----:B------:R-:W1:Y:S01]  /*04a0*/  LDCU.64 UR16, c[0x3][UR15+-0x10] ;  /* 0x00fffe000f1077ac */ /* 0x000e620008000a00 */
[----:B------:R2:W3:Y:S01]  /*04b0*/  LDC.64 R20, c[0x3][R34] ;  /* 0x00c0000022147b82 */ /* 0x0004e20000000a00 */
[----:B------:R-:W-:Y:S02]  /*04c0*/  LEA R36, R29, UR18, 0x3 ;  /* 0x000000121d247c11 */ /* 0x000fe4000f8e18ff */
[----:B------:R-:W-:Y:S01]  /*04d0*/  LEA R37, R28, UR18, 0x3 ;  /* 0x000000121c257c11 */ /* 0x000fe2000f8e18ff */
[----:B------:R-:W-:-:S04]  /*04e0*/  UIADD3 UR5, UPT, UPT, UR5, 0x8, URZ ;  /* 0x0000000805057890 */ /* 0x000fc8000fffe0ff */
[----:B------:R4:W1:Y:S01]  /*04f0*/  LDC.64 R18, c[0x3][R35] ;  /* 0x00c0000023127b82 */ /* 0x0008620000000a00 */
[----:B--2---:R-:W-:Y:S01]  /*0500*/  LEA R34, R8, UR18, 0x3 ;  /* 0x0000001208227c11 */ /* 0x004fe2000f8e18ff */
[----:B------:R-:W-:Y:S01]  /*0510*/  UISETP.NE.AND UP1, UPT, UR5, URZ, UPT ;  /* 0x000000ff0500728c */ /* 0x000fe2000bf25270 */
[----:B0----5:R-:W-:Y:S01]  /*0520*/  DADD R16, R12, -UR6 ;  /* 0x800000060c107e29 */ /* 0x021fe20008000000 */
[----:B------:R-:W0:Y:S04]  /*0530*/  LDCU.64 UR6, c[0x3][UR15+-0x18] ;  /* 0x00fffd000f0677ac */ /* 0x000e280008000a00 */
[----:B------:R2:W1:Y:S01]  /*0540*/  LDC.64 R22, c[0x3][R36] ;  /* 0x00c0000024167b82 */ /* 0x0004620000000a00 */
[----:B----4-:R-:W-:-:S07]  /*0550*/  LEA R35, R10, UR18, 0x3 ;  /* 0x000000120a237c11 */ /* 0x010fce000f8e18ff */
[----:B------:R-:W4:Y:S01]  /*0560*/  LDC.64 R26, c[0x3][R37] ;  /* 0x00c00000251a7b82 */ /* 0x000f220000000a00 */
[----:B--2---:R-:W-:Y:S01]  /*0570*/  LEA R36, R31, UR18, 0x3 ;  /* 0x000000121f247c11 */ /* 0x004fe2000f8e18ff */
[----:B---3--:R-:W-:-:S08]  /*0580*/  DMUL R20, R20, R16 ;  /* 0x0000001014147228 */ /* 0x008fd00000000000 */
[----:B------:R-:W-:Y:S02]  /*0590*/  DFMA R20, R16, R20, R24 ;  /* 0x000000141014722b */ /* 0x000fe40000000018 */
[----:B0-----:R-:W-:Y:S01]  /*05a0*/  DADD R16, R12, -UR6 ;  /* 0x800000060c107e29 */ /* 0x001fe20008000000 */
[----:B------:R-:W0:Y:S01]  /*05b0*/  LDCU.64 UR6, c[0x3][UR15+-0x8] ;  /* 0x00ffff000f0677ac */ /* 0x000e220008000a00 */
[----:B------:R-:W-:-:S06]  /*05c0*/  LEA R24, R33, UR18, 0x3 ;  /* 0x0000001221187c11 */ /* 0x000fcc000f8e18ff */
[----:B-1----:R-:W-:Y:S01]  /*05d0*/  DMUL R18, R18, R16 ;  /* 0x0000001012127228 */ /* 0x002fe20000000000 */
[----:B------:R-:W1:Y:S07]  /*05e0*/  LDC.64 R24, c[0x3][R24] ;  /* 0x00c0000018187b82 */ /* 0x000e6e0000000a00 */
[----:B------:R-:W-:Y:S01]  /*05f0*/  DFMA R18, R16, R18, R20 ;  /* 0x000000121012722b */ /* 0x000fe20000000014 */
[----:B------:R-:W2:Y:S01]  /*0600*/  LDC.64 R20, c[0x3][R34] ;  /* 0x00c0000022147b82 */ /* 0x000ea20000000a00 */
[----:B------:R-:W-:Y:S01]  /*0610*/  DADD R16, R12, -UR16 ;  /* 0x800000100c107e29 */ /* 0x000fe20008000000 */
[----:B------:R-:W3:Y:S07]  /*0620*/  LDCU.64 UR16, c[0x3][UR15+0x8] ;  /* 0x00c001000f1077ac */ /* 0x000eee0008000a00 */
[----:B------:R-:W-:-:S08]  /*0630*/  DMUL R22, R22, R16 ;  /* 0x0000001016167228 */ /* 0x000fd00000000000 */
[----:B------:R-:W-:Y:S02]  /*0640*/  DFMA R22, R16, R22, R18 ;  /* 0x000000161016722b */ /* 0x000fe40000000012 */
[----:B0-----:R-:W-:Y:S01]  /*0650*/  DADD R18, R12, -UR6 ;  /* 0x800000060c127e29 */ /* 0x001fe20008000000 */
[----:B------:R-:W0:Y:S01]  /*0660*/  LDCU.64 UR6, c[0x3][UR15] ;  /* 0x00c000000f0677ac */ /* 0x000e220008000a00 */
[----:B------:R-:W1:Y:S06]  /*0670*/  LDC.64 R16, c[0x3][R35] ;  /* 0x00c0000023107b82 */ /* 0x000e6c0000000a00 */
[----:B----4-:R-:W-:-:S08]  /*0680*/  DMUL R26, R26, R18 ;  /* 0x000000121a1a7228 */ /* 0x010fd00000000000 */
[----:B------:R-:W-:Y:S01]  /*0690*/  DFMA R26, R18, R26, R22 ;  /* 0x0000001a121a722b */ /* 0x000fe20000000016 */
[----:B------:R-:W4:Y:S01]  /*06a0*/  LDC.64 R18, c[0x3][R36] ;  /* 0x00c0000024127b82 */ /* 0x000f220000000a00 */
[----:B0-----:R-:W-:Y:S01]  /*06b0*/  DADD R22, R12, -UR6 ;  /* 0x800000060c167e29 */ /* 0x001fe20008000000 */
[----:B------:R-:W0:Y:S07]  /*06c0*/  LDCU.64 UR6, c[0x3][UR15+0x10] ;  /* 0x00c002000f0677ac */ /* 0x000e2e0008000a00 */
[----:B--2---:R-:W-:-:S08]  /*06d0*/  DMUL R20, R20, R22 ;  /* 0x0000001614147228 */ /* 0x004fd00000000000 */
[----:B------:R-:W-:Y:S02]  /*06e0*/  DFMA R20, R22, R20, R26 ;  /* 0x000000141614722b */ /* 0x000fe4000000001a */
[C---:B---3--:R-:W-:Y:S01]  /*06f0*/  DADD R22, R12.reuse, -UR16 ;  /* 0x800000100c167e29 */ /* 0x048fe20008000000 */
[----:B------:R-:W2:Y:S01]  /*0700*/  LDCU.64 UR16, c[0x3][UR15+0x18] ;  /* 0x00c003000f1077ac */ /* 0x000ea20008000a00 */
[----:B0-----:R-:W-:Y:S01]  /*0710*/  DADD R26, R12, -UR6 ;  /* 0x800000060c1a7e29 */ /* 0x001fe20008000000 */
[----:B------:R-:W-:-:S05]  /*0720*/  UIADD3 UR15, UPT, UPT, UR15, 0x40, URZ ;  /* 0x000000400f0f7890 */ /* 0x000fca000fffe0ff */
[----:B-1----:R-:W-:-:S08]  /*0730*/  DMUL R24, R24, R22 ;  /* 0x0000001618187228 */ /* 0x002fd00000000000 */
[----:B------:R-:W-:Y:S02]  /*0740*/  DFMA R20, R22, R24, R20 ;  /* 0x000000181614722b */ /* 0x000fe40000000014 */
[----:B------:R-:W-:Y:S01]  /*0750*/  DMUL R22, R16, R26 ;  /* 0x0000001a10167228 */ /* 0x000fe20000000000 */
[----:B------:R-:W-:Y:S01]  /*0760*/  IMAD.U32 R24, RZ, RZ, UR20 ;  /* 0x00000014ff187e24 */ /* 0x000fe2000f8e00ff */
[----:B--2---:R-:W-:-:S03]  /*0770*/  DADD R16, R12, -UR16 ;  /* 0x800000100c107e29 */ /* 0x004fc60008000000 */
[----:B------:R-:W-:-:S03]  /*0780*/  IMAD R31, R24, 0x8, R31 ;  /* 0x00000008181f7824 */ /* 0x000fc600078e021f */
[----:B------:R-:W-:Y:S02]  /*0790*/  DFMA R20, R26, R22, R20 ;  /* 0x000000161a14722b */ /* 0x000fe40000000014 */
[----:B----4-:R-:W-:Y:S01]  /*07a0*/  DMUL R18, R18, R16 ;  /* 0x0000001012127228 */ /* 0x010fe20000000000 */
[----:B------:R-:W-:Y:S02]  /*07b0*/  IMAD.U32 R22, RZ, RZ, UR20 ;  /* 0x00000014ff167e24 */ /* 0x000fe4000f8e00ff */
[----:B------:R-:W-:Y:S02]  /*07c0*/  IMAD.U32 R23, RZ, RZ, UR20 ;  /* 0x00000014ff177e24 */ /* 0x000fe4000f8e00ff */
[----:B------:R-:W-:Y:S02]  /*07d0*/  IMAD.U32 R26, RZ, RZ, UR20 ;  /* 0x00000014ff1a7e24 */ /* 0x000fe4000f8e00ff */
[----:B------:R-:W-:Y:S01]  /*07e0*/  IMAD R11, R22, 0x8, R11 ;  /* 0x00000008160b7824 */ /* 0x000fe200078e020b */
[----:B------:R-:W-:Y:S01]  /*07f0*/  DFMA R24, R16, R18, R20 ;  /* 0x000000121018722b */ /* 0x000fe20000000014 */
[----:B------:R-:W-:-:S02]  /*0800*/  IMAD R10, R23, 0x8, R10 ;  /* 0x00000008170a7824 */ /* 0x000fc400078e020a */
[----:B------:R-:W-:Y:S02]  /*0810*/  IMAD.U32 R17, RZ, RZ, UR20 ;  /* 0x00000014ff117e24 */ /* 0x000fe4000f8e00ff */
[----:B------:R-:W-:Y:S02]  /*0820*/  IMAD.U32 R19, RZ, RZ, UR20 ;  /* 0x00000014ff137e24 */ /* 0x000fe4000f8e00ff */
[----:B------:R-:W-:Y:S02]  /*0830*/  IMAD.U32 R16, RZ, RZ, UR20 ;  /* 0x00000014ff107e24 */ /* 0x000fe4000f8e00ff */
[----:B------:R-:W-:Y:S02]  /*0840*/  IMAD.U32 R21, RZ, RZ, UR20 ;  /* 0x00000014ff157e24 */ /* 0x000fe4000f8e00ff */
[----:B------:R-:W-:Y:S02]  /*0850*/  IMAD R33, R26, 0x8, R33 ;  /* 0x000000081a217824 */ /* 0x000fe400078e0221 */
[----:B------:R-:W-:-:S02]  /*0860*/  IMAD R8, R17, 0x8, R8 ;  /* 0x0000000811087824 */ /* 0x000fc400078e0208 */
[----:B------:R-:W-:Y:S02]  /*0870*/  IMAD R28, R19, 0x8, R28 ;  /* 0x00000008131c7824 */ /* 0x000fe400078e021c */
[----:B------:R-:W-:Y:S02]  /*0880*/  IMAD R29, R16, 0x8, R29 ;  /* 0x00000008101d7824 */ /* 0x000fe400078e021d */
[----:B------:R-:W-:Y:S01]  /*0890*/  IMAD R30, R21, 0x8, R30 ;  /* 0x00000008151e7824 */ /* 0x000fe200078e021e */
[----:B------:R-:W-:Y:S06]  /*08a0*/  BRA.U UP1, `(.L_x_172) ;  /* 0xfffffff901ec7547 */ /* 0x000fec000b83ffff */
[----:B------:R-:W-:-:S05]  /*08b0*/  UMOV UR5, UR8 ;  /* 0x0000000800057c82 */ /* 0x000fca0008000000 */
.L_x_171:
[----:B------:R-:W-:-:S09]  /*08c0*/  UISETP.NE.AND UP1, UPT, UR14, URZ, UPT ;  /* 0x000000ff0e00728c */ /* 0x000fd2000bf25270 */
[----:B------:R-:W-:Y:S05]  /*08d0*/  BRA.U !UP1, `(.L_x_173) ;  /* 0x0000000509187547 */ /* 0x000fea000b800000 */
[----:B------:R-:W-:Y:S02]  /*08e0*/  UIADD3 UR6, UPT, UPT, UR14, -0x1, URZ ;  /* 0xffffffff0e067890 */ /* 0x000fe4000fffe0ff */
[----:B------:R-:W-:Y:S02]  /*08f0*/  ULOP3.LUT UP2, UR15, UR20, 0x3, URZ, 0xc0, !UPT ;  /* 0x00000003140f7892 */ /* 0x000fe4000f84c0ff */
[----:B------:R-:W-:-:S09]  /*0900*/  UISETP.GE.U32.AND UP1, UPT, UR6, 0x3, UPT ;  /* 0x000000030600788c */ /* 0x000fd2000bf26070 */
[----:B------:R-:W-:Y:S05]  /*0910*/  BRA.U !UP1, `(.L_x_174) ;  /* 0x0000000109807547 */ /* 0x000fea000b800000 */
[----:B------:R-:W-:Y:S01]  /*0920*/  IMAD.U32 R8, RZ, RZ, UR5 ;  /* 0x00000005ff087e24 */ /* 0x000fe2000f8e00ff */
[----:B------:R-:W-:Y:S01]  /*0930*/  UMOV UR7, 0x200 ;  /* 0x0000020000077882 */ /* 0x000fe20000000000 */
[----:B------:R-:W-:Y:S02]  /*0940*/  USHF.L.U32 UR6, UR5, 0x3, URZ ;  /* 0x0000000305067899 */ /* 0x000fe400080006ff */
[----:B------:R-:W-:Y:S01]  /*0950*/  IMAD R8, R8, UR20, R9 ;  /* 0x0000001408087c24 */ /* 0x000fe2000f8e0209 */
[----:B------:R-:W-:-:S04]  /*0960*/  UIADD3 UR5, UPT, UPT, UR5, 0x4, URZ ;  /* 0x0000000405057890 */ /* 0x000fc8000fffe0ff */
[C---:B------:R-:W-:Y:S01]  /*0970*/  LEA R28, R8.reuse, UR7, 0x3 ;  /* 0x00000007081c7c11 */ /* 0x040fe2000f8e18ff */
[----:B------:R-:W-:-:S03]  /*0980*/  VIADD R8, R8, UR20 ;  /* 0x0000001408087c36 */ /* 0x000fc60008000000 */
[----:B------:R-:W0:Y:S01]  /*0990*/  LDC.64 R22, c[0x3][R28] ;  /* 0x00c000001c167b82 */ /* 0x000e220000000a00 */
[----:B------:R-:W1:Y:S01]  /*09a0*/  LDCU.64 UR16, c[0x3][UR6] ;  /* 0x00c00000061077ac */ /* 0x000e620008000a00 */
[C---:B------:R-:W-:Y:S01]  /*09b0*/  LEA R29, R8.reuse, UR7, 0x3 ;  /* 0x00000007081d7c11 */ /* 0x040fe2000f8e18ff */
[----:B------:R-:W-:Y:S01]  /*09c0*/  VIADD R8, R8, UR20 ;  /* 0x0000001408087c36 */ /* 0x000fe20008000000 */
[----:B------:R-:W2:Y:S04]  /*09d0*/  LDCU.64 UR18, c[0x3][UR6+0x8] ;  /* 0x00c00100061277ac */ /* 0x000ea80008000a00 */
[----:B------:R-:W3:Y:S01]  /*09e0*/  LDC.64 R18, c[0x3][R29] ;  /* 0x00c000001d127b82 */ /* 0x000ee20000000a00 */
[C---:B------:R-:W-:Y:S01]  /*09f0*/  LEA R30, R8.reuse, UR7, 0x3 ;  /* 0x00000007081e7c11 */ /* 0x040fe2000f8e18ff */
[----:B------:R-:W-:-:S05]  /*0a00*/  VIADD R8, R8, UR20 ;  /* 0x0000001408087c36 */ /* 0x000fca0008000000 */
[----:B------:R-:W-:Y:S01]  /*0a10*/  LEA R8, R8, UR7, 0x3 ;  /* 0x0000000708087c11 */ /* 0x000fe2000f8e18ff */
[----:B------:R-:W4:Y:S01]  /*0a20*/  LDC.64 R10, c[0x3][R30] ;  /* 0x00c000001e0a7b82 */ /* 0x000f220000000a00 */
[----:B-1---5:R-:W-:Y:S01]  /*0a30*/  DADD R20, R12, -UR16 ;  /* 0x800000100c147e29 */ /* 0x022fe20008000000 */
[----:B------:R-:W1:Y:S06]  /*0a40*/  LDCU.64 UR16, c[0x3][UR6+0x10] ;  /* 0x00c00200061077ac */ /* 0x000e6c0008000a00 */
[----:B------:R-:W4:Y:S01]  /*0a50*/  LDC.64 R16, c[0x3][R8] ;  /* 0x00c0000008107b82 */ /* 0x000f220000000a00 */
[----:B------:R-:W1:Y:S01]  /*0a60*/  LDCU.64 UR6, c[0x3][UR6+0x18] ;  /* 0x00c00300060677ac */ /* 0x000e620008000a00 */
[----:B0-----:R-:W-:-:S02]  /*0a70*/  DMUL R26, R22, R20 ;  /* 0x00000014161a7228 */ /* 0x001fc40000000000 */
[----:B--2---:R-:W-:-:S06]  /*0a80*/  DADD R22, R12, -UR18 ;  /* 0x800000120c167e29 */ /* 0x004fcc0008000000 */
[----:B------:R-:W-:Y:S02]  /*0a90*/  DFMA R26, R20, R26, R24 ;  /* 0x0000001a141a722b */ /* 0x000fe40000000018 */
[----:B---3--:R-:W-:Y:S02]  /*0aa0*/  DMUL R20, R18, R22 ;  /* 0x0000001612147228 */ /* 0x008fe40000000000 */
[C---:B-1----:R-:W-:Y:S02]  /*0ab0*/  DADD R18, R12.reuse, -UR16 ;  /* 0x800000100c127e29 */ /* 0x042fe40008000000 */
[----:B------:R-:W-:-:S04]  /*0ac0*/  DADD R24, R12, -UR6 ;  /* 0x800000060c187e29 */ /* 0x000fc80008000000 */
[----:B------:R-:W-:Y:S02]  /*0ad0*/  DFMA R20, R22, R20, R26 ;  /* 0x000000141614722b */ /* 0x000fe4000000001a */
[----:B----4-:R-:W-:Y:S02]  /*0ae0*/  DMUL R10, R10, R18 ;  /* 0x000000120a0a7228 */ /* 0x010fe40000000000 */
[----:B------:R-:W-:-:S06]  /*0af0*/  DMUL R16, R16, R24 ;  /* 0x0000001810107228 */ /* 0x000fcc0000000000 */
[----:B------:R-:W-:-:S08]  /*0b00*/  DFMA R10, R18, R10, R20 ;  /* 0x0000000a120a722b */ /* 0x000fd00000000014 */
[----:B------:R-:W-:-:S11]  /*0b10*/  DFMA R24, R24, R16, R10 ;  /* 0x000000101818722b */ /* 0x000fd6000000000a */
.L_x_174:
[----:B------:R-:W-:Y:S05]  /*0b20*/  BRA.U !UP2, `(.L_x_173) ;  /* 0x000000010a847547 */ /* 0x000fea000b800000 */
[----:B------:R-:W-:Y:S02]  /*0b30*/  UISETP.NE.AND UP1, UPT, UR15, 0x1, UPT ;  /* 0x000000010f00788c */ /* 0x000fe4000bf25270 */
[----:B------:R-:W-:-:S04]  /*0b40*/  ULOP3.LUT UR6, UR20, 0x1, URZ, 0xc0, !UPT ;  /* 0x0000000114067892 */ /* 0x000fc8000f8ec0ff */
[----:B------:R-:W-:-:S03]  /*0b50*/  UISETP.NE.U32.AND UP2, UPT, UR6, 0x1, UPT ;  /* 0x000000010600788c */ /* 0x000fc6000bf45070 */
[----:B------:R-:W-:Y:S08]  /*0b60*/  BRA.U !UP1, `(.L_x_175) ;  /* 0x0000000109487547 */ /* 0x000ff0000b800000 */
[----:B------:R-:W-:Y:S01]  /*0b70*/  IMAD.U32 R8, RZ, RZ, UR5 ;  /* 0x00000005ff087e24 */ /* 0x000fe2000f8e00ff */
[----:B------:R-:W-:-:S03]  /*0b80*/  UMOV UR6, 0x200 ;  /* 0x0000020000067882 */ /* 0x000fc60000000000 */
[----:B------:R-:W-:-:S05]  /*0b90*/  IMAD R8, R8, UR20, R9 ;  /* 0x0000001408087c24 */ /* 0x000fca000f8e0209 */
[C---:B------:R-:W-:Y:S01]  /*0ba0*/  LEA R22, R8.reuse, UR6, 0x3 ;  /* 0x0000000608167c11 */ /* 0x040fe2000f8e18ff */
[----:B------:R-:W-:-:S03]  /*0bb0*/  VIADD R8, R8, UR20 ;  /* 0x0000001408087c36 */ /* 0x000fc60008000000 */
[----:B------:R-:W0:Y:S02]  /*0bc0*/  LDC.64 R10, c[0x3][R22] ;  /* 0x00c00000160a7b82 */ /* 0x000e240000000a00 */
[----:B------:R-:W-:Y:S01]  /*0bd0*/  LEA R8, R8, UR6, 0x3 ;  /* 0x0000000608087c11 */ /* 0x000fe2000f8e18ff */
[----:B------:R-:W-:Y:S02]  /*0be0*/  USHF.L.U32 UR6, UR5, 0x3, URZ ;  /* 0x0000000305067899 */ /* 0x000fe400080006ff */
[----:B------:R-:W-:-:S03]  /*0bf0*/  UIADD3 UR5, UPT, UPT, UR5, 0x2, URZ ;  /* 0x0000000205057890 */ /* 0x000fc6000fffe0ff */
[----:B------:R-:W1:Y:S07]  /*0c00*/  LDC.64 R18, c[0x3][R8] ;  /* 0x00c0000008127b82 */ /* 0x000e6e0000000a00 */
[----:B------:R-:W2:Y:S01]  /*0c10*/  LDCU.64 UR16, c[0x3][UR6] ;  /* 0x00c00000061077ac */ /* 0x000ea20008000a00 */
[----:B------:R-:W3:Y:S01]  /*0c20*/  LDCU.64 UR6, c[0x3][UR6+0x8] ;  /* 0x00c00100060677ac */ /* 0x000ee20008000a00 */
[C---:B--2--5:R-:W-:Y:S02]  /*0c30*/  DADD R16, R12.reuse, -UR16 ;  /* 0x800000100c107e29 */ /* 0x064fe40008000000 */
[----:B---3--:R-:W-:-:S06]  /*0c40*/  DADD R20, R12, -UR6 ;  /* 0x800000060c147e29 */ /* 0x008fcc0008000000 */
[----:B0-----:R-:W-:-:S08]  /*0c50*/  DMUL R10, R10, R16 ;  /* 0x000000100a0a7228 */ /* 0x001fd00000000000 */
[----:B------:R-:W-:Y:S02]  /*0c60*/  DFMA R10, R16, R10, R24 ;  /* 0x0000000a100a722b */ /* 0x000fe40000000018 */
[----:B-1----:R-:W-:-:S08]  /*0c70*/  DMUL R18, R18, R20 ;  /* 0x0000001412127228 */ /* 0x002fd00000000000 */
[----:B------:R-:W-:-:S11]  /*0c80*/  DFMA R24, R20, R18, R10 ;  /* 0x000000121418722b */ /* 0x000fd6000000000a */
.L_x_175:
[----:B------:R-:W-:Y:S05]  /*0c90*/  BRA.U UP2, `(.L_x_173) ;  /* 0x0000000102287547 */ /* 0x000fea000b800000 */
[----:B------:R-:W-:Y:S01]  /*0ca0*/  IMAD.U32 R8, RZ, RZ, UR5 ;  /* 0x00000005ff087e24 */ /* 0x000fe2000f8e00ff */
[----:B------:R-:W-:-:S03]  /*0cb0*/  UMOV UR6, 0x200 ;  /* 0x0000020000067882 */ /* 0x000fc60000000000 */
[----:B------:R-:W-:-:S05]  /*0cc0*/  IMAD R8, R8, UR20, R9 ;  /* 0x0000001408087c24 */ /* 0x000fca000f8e0209 */
[----:B------:R-:W-:Y:S01]  /*0cd0*/  LEA R8, R8, UR6, 0x3 ;  /* 0x0000000608087c11 */ /* 0x000fe2000f8e18ff */
[----:B------:R-:W-:-:S03]  /*0ce0*/  USHF.L.U32 UR6, UR5, 0x3, URZ ;  /* 0x0000000305067899 */ /* 0x000fc600080006ff */
[----:B------:R-:W0:Y:S09]  /*0cf0*/  LDC.64 R10, c[0x3][R8] ;  /* 0x00c00000080a7b82 */ /* 0x000e320000000a00 */
[----:B------:R-:W1:Y:S02]  /*0d00*/  LDCU.64 UR6, c[0x3][UR6] ;  /* 0x00c00000060677ac */ /* 0x000e640008000a00 */
[----:B-1---5:R-:W-:-:S08]  /*0d10*/  DADD R16, R12, -UR6 ;  /* 0x800000060c107e29 */ /* 0x022fd00008000000 */
[----:B0-----:R-:W-:-:S08]  /*0d20*/  DMUL R10, R10, R16 ;  /* 0x000000100a0a7228 */ /* 0x001fd00000000000 */
[----:B------:R-:W-:-:S11]  /*0d30*/  DFMA R24, R16, R10, R24 ;  /* 0x0000000a1018722b */ /* 0x000fd60000000018 */
.L_x_173:
[----:B------:R-:W-:-:S06]  /*0d40*/  DSETP.GT.AND P0, PT, R14, R24, PT ;  /* 0x000000180e00722a */ /* 0x000fcc0003f04000 */
[----:B------:R-:W-:Y:S02]  /*0d50*/  FSEL R14, R24, R14, P0 ;  /* 0x0000000e180e7208 */ /* 0x000fe40000000000 */
[----:B------:R-:W-:Y:S02]  /*0d60*/  FSEL R15, R25, R15, P0 ;  /* 0x0000000f190f7208 */ /* 0x000fe40000000000 */
[----:B------:R-:W-:Y:S01]  /*0d70*/  SEL R32, R9, R32, P0 ;  /* 0x0000002009207207 */ /* 0x000fe20000000000 */
[----:B------:R-:W-:Y:S06]  /*0d80*/  BRA.U UP0, `(.L_x_176) ;  /* 0xfffffff500547547 */ /* 0x000fec000b83ffff */
.L_x_170:
[----:B------:R-:W-:Y:S01]  /*0d90*/  SHFL.DOWN PT, R5, R15, 0x10, 0x1f ;  /* 0x0a001f000f057f89 */ /* 0x000fe200000e0000 */
[----:B------:R-:W0:Y:S08]  /*0da0*/  S2UR UR6, SR_CgaCtaId ;  /* 0x00000000000679c3 */ /* 0x000e300000008800 */
[----:B------:R-:W-:Y:S01]  /*0db0*/  BAR.SYNC.DEFER_BLOCKING 0x0 ;  /* 0x0000000000007b1d */ /* 0x000fe20000010000 */
[----:B-1----:R-:W-:Y:S01]  /*0dc0*/  LOP3.LUT P1, RZ, R0, 0x1f, RZ, 0xc0, !PT ;  /* 0x0000001f00ff7812 */ /* 0x002fe2000782c0ff */
[----:B------:R-:W-:-:S04]  /*0dd0*/  USHF.R.U32.HI UR4, URZ, 0x5, UR11 ;  /* 0x00000005ff047899 */ /* 0x000fc8000801160b */
[----:B------:R-:W-:Y:S01]  /*0de0*/  UMOV UR5, 0x400 ;  /* 0x0000040000057882 */ /* 0x000fe20000000000 */
[----:B------:R-:W1:Y:S01]  /*0df0*/  SHFL.DOWN PT, R4, R14, 0x10, 0x1f ;  /* 0x0a001f000e047f89 */ /* 0x000e6200000e0000 */
[----:B------:R-:W-:-:S03]  /*0e00*/  ISETP.GE.U32.AND P2, PT, R0, UR4, PT ;  /* 0x0000000400007c0c */ /* 0x000fc6000bf46070 */
[----:B------:R-:W3:Y:S01]  /*0e10*/  SHFL.DOWN PT, R3, R32, 0x10, 0x1f ;  /* 0x0a001f0020037f89 */ /* 0x000ee200000e0000 */
[----:B0-----:R-:W-:-:S04]  /*0e20*/  ULEA UR5, UR6, UR5, 0x18 ;  /* 0x0000000506057291 */ /* 0x001fc8000f8ec0ff */
[----:B------:R-:W-:Y:S01]  /*0e30*/  ULEA UR4, UR4, UR5, 0x3 ;  /* 0x0000000504047291 */ /* 0x000fe2000f8e18ff */
[----:B-1----:R-:W-:-:S06]  /*0e40*/  DSETP.GT.AND P0, PT, R14, R4, PT ;  /* 0x000000040e00722a */ /* 0x002fcc0003f04000 */
[----:B------:R-:W-:Y:S02]  /*0e50*/  FSEL R7, R5, R15, P0 ;  /* 0x0000000f05077208 */ /* 0x000fe40000000000 */
[----:B------:R-:W-:Y:S02]  /*0e60*/  FSEL R6, R4, R14, P0 ;  /* 0x0000000e04067208 */ /* 0x000fe40000000000 */
[----:B---3--:R-:W-:Y:S01]  /*0e70*/  SEL R3, R3, R32, P0 ;  /* 0x0000002003037207 */ /* 0x008fe20000000000 */
[----:B------:R-:W-:Y:S04]  /*0e80*/  SHFL.DOWN PT, R5, R7, 0x8, 0x1f ;  /* 0x09001f0007057f89 */ /* 0x000fe800000e0000 */
        /* <DEDUP_REMOVED lines=14> */
[----:B------:R-:W-:-:S03]  /*0f70*/  @!P2 LEA R10, R0, UR5, 0x3 ;  /* 0x00000005000aac11 */ /* 0x000fc6000f8e18ff */
[----:B------:R-:W0:Y:S04]  /*0f80*/  SHFL.DOWN PT, R4, R6, 0x2, 0x1f ;  /* 0x08401f0006047f89 */ /* 0x000e2800000e0000 */
[----:B-----5:R-:W1:Y:S01]  /*0f90*/  SHFL.DOWN PT, R12, R11, 0x2, 0x1f ;  /* 0x08401f000b0c7f89 */ /* 0x020e6200000e0000 */
        /* <DEDUP_REMOVED lines=10> */
[----:B------:R-:W-:Y:S02]  /*1040*/  CS2R R4, SRZ ;  /* 0x0000000000047805 */ /* 0x000fe4000001ff00 */
[C---:B------:R-:W-:Y:S02]  /*1050*/  @!P1 LEA.HI R9, R0.reuse, UR5, RZ, 0x1e ;  /* 0x0000000500099c11 */ /* 0x040fe4000f8ff0ff */
[----:B-1----:R-:W-:Y:S01]  /*1060*/  SEL R11, R3, R12, P0 ;  /* 0x0000000c030b7207 */ /* 0x002fe20000000000 */
[----:B------:R-:W-:Y:S01]  /*1070*/  IMAD.MOV.U32 R3, RZ, RZ, RZ ;  /* 0x000000ffff037224 */ /* 0x000fe200078e00ff */
[C---:B------:R-:W-:Y:S01]  /*1080*/  @!P1 LEA.HI R8, R0.reuse, UR4, RZ, 0x1d ;  /* 0x0000000400089c11 */ /* 0x040fe2000f8fe8ff */
[----:B------:R0:W-:Y:S01]  /*1090*/  @!P1 STS.64 [R9], R6 ;  /* 0x0000000609009388 */ /* 0x0001e20000000a00 */
[----:B------:R-:W-:-:S02]  /*10a0*/  @!P2 LEA R12, R0, UR4, 0x2 ;  /* 0x00000004000cac11 */ /* 0x000fc4000f8e10ff */
[----:B------:R-:W-:Y:S01]  /*10b0*/  ISETP.GT.U32.AND P0, PT, R0, 0x1f, PT ;  /* 0x0000001f0000780c */ /* 0x000fe20003f04070 */
[----:B------:R0:W-:Y:S01]  /*10c0*/  @!P1 STS [R8], R11 ;  /* 0x0000000b08009388 */ /* 0x0001e20000000800 */
[----:B------:R-:W-:Y:S06]  /*10d0*/  BAR.SYNC.DEFER_BLOCKING 0x0 ;  /* 0x0000000000007b1d */ /* 0x000fec0000010000 */
[----:B------:R0:W1:Y:S04]  /*10e0*/  @!P2 LDS.64 R4, [R10] ;  /* 0x000000000a04a984 */ /* 0x0000680000000a00 */
[----:B------:R0:W3:Y:S01]  /*10f0*/  @!P2 LDS R3, [R12] ;  /* 0x000000000c03a984 */ /* 0x0000e20000000800 */
[----:B------:R-:W-:Y:S05]  /*1100*/  @P0 EXIT ;  /* 0x000000000000094d */ /* 0x000fea0003800000 */
[----:B------:R-:W-:-:S09]  /*1110*/  UISETP.GE.U32.AND UP0, UPT, UR11, 0x40, UPT ;  /* 0x000000400b00788c */ /* 0x000fd2000bf06070 */
[----:B------:R-:W-:Y:S05]  /*1120*/  BRA.U !UP0, `(.L_x_177) ;  /* 0x0000000108cc7547 */ /* 0x000fea000b800000 */
[----:B------:R-:W-:Y:S02]  /*1130*/  USHF.R.U32.HI UR4, URZ, 0x6, UR11 ;  /* 0x00000006ff047899 */ /* 0x000fe4000801160b */
[----:B------:R-:W-:-:S04]  /*1140*/  UISETP.GE.U32.AND UP0, UPT, UR11, 0x80, UPT ;  /* 0x000000800b00788c */ /* 0x000fc8000bf06070 */
[----:B0-----:R-:W-:-:S05]  /*1150*/  IMAD.U32 R9, RZ, RZ, UR4 ;  /* 0x00000004ff097e24 */ /* 0x001fca000f8e00ff */
[----:B-1----:R-:W-:Y:S04]  /*1160*/  SHFL.DOWN PT, R7, R5, R9, 0x1f ;  /* 0x08001f0905077589 */ /* 0x002fe800000e0000 */
[----:B------:R-:W0:Y:S04]  /*1170*/  SHFL.DOWN PT, R6, R4, R9, 0x1f ;  /* 0x08001f0904067589 */ /* 0x000e2800000e0000 */
[----:B---3--:R-:W1:Y:S01]  /*1180*/  SHFL.DOWN PT, R8, R3, R9, 0x1f ;  /* 0x08001f0903087589 */ /* 0x008e6200000e0000 */
[----:B0-----:R-:W-:-:S06]  /*1190*/  DSETP.GT.AND P0, PT, R4, R6, PT ;  /* 0x000000060400722a */ /* 0x001fcc0003f04000 */
[----:B------:R-:W-:Y:S02]  /*11a0*/  FSEL R6, R6, R4, P0 ;  /* 0x0000000406067208 */ /* 0x000fe40000000000 */
[----:B------:R-:W-:Y:S02]  /*11b0*/  FSEL R7, R7, R5, P0 ;  /* 0x0000000507077208 */ /* 0x000fe40000000000 */
[----:B-1----:R-:W-:Y:S01]  /*11c0*/  SEL R3, R8, R3, P0 ;  /* 0x0000000308037207 */ /* 0x002fe20000000000 */
[----:B------:R-:W-:Y:S06]  /*11d0*/  BRA.U !UP0, `(.L_x_177) ;  /* 0x0000000108a07547 */ /* 0x000fec000b800000 */
[----:B------:R-:W-:Y:S02]  /*11e0*/  USHF.R.U32.HI UR4, URZ, 0x7, UR11 ;  /* 0x00000007ff047899 */ /* 0x000fe4000801160b */
[----:B------:R-:W-:-:S04]  /*11f0*/  UISETP.GE.U32.AND UP0, UPT, UR11, 0x100, UPT ;  /* 0x000001000b00788c */ /* 0x000fc8000bf06070 */
[----:B------:R-:W-:-:S05]  /*1200*/  IMAD.U32 R11, RZ, RZ, UR4 ;  /* 0x00000004ff0b7e24 */ /* 0x000fca000f8e00ff */
[----:B------:R-:W-:Y:S04]  /*1210*/  SHFL.DOWN PT, R5, R7, R11, 0x1f ;  /* 0x08001f0b07057589 */ /* 0x000fe800000e0000 */
[----:B------:R-:W0:Y:S04]  /*1220*/  SHFL.DOWN PT, R4, R6, R11, 0x1f ;  /* 0x08001f0b06047589 */ /* 0x000e2800000e0000 */
[----:B------:R-:W1:Y:S01]  /*1230*/  SHFL.DOWN PT, R8, R3, R11, 0x1f ;  /* 0x08001f0b03087589 */ /* 0x000e6200000e0000 */
[----:B0-----:R-:W-:-:S06]  /*1240*/  DSETP.GT.AND P0, PT, R6, R4, PT ;  /* 0x000000040600722a */ /* 0x001fcc0003f04000 */
[----:B-1----:R-:W-:Y:S02]  /*1250*/  SEL R3, R8, R3, P0 ;  /* 0x0000000308037207 */ /* 0x002fe40000000000 */
[----:B------:R-:W-:Y:S02]  /*1260*/  FSEL R8, R4, R6, P0 ;  /* 0x0000000604087208 */ /* 0x000fe40000000000 */
[----:B------:R-:W-:Y:S01]  /*1270*/  FSEL R9, R5, R7, P0 ;  /* 0x0000000705097208 */ /* 0x000fe20000000000 */
        /* <DEDUP_REMOVED lines=23> */
[----:B------:R-:W-:-:S06]  /*13f0*/  USHF.R.U32.HI UR4, URZ, 0xa, UR11 ;  /* 0x0000000aff047899 */ /* 0x000fcc000801160b */
[----:B------:R-:W-:-:S05]  /*1400*/  IMAD.U32 R7, RZ, RZ, UR4 ;  /* 0x00000004ff077e24 */ /* 0x000fca000f8e00ff */
[----:B------:R-:W-:Y:S04]  /*1410*/  SHFL.DOWN PT, R5, R9, R7, 0x1f ;  /* 0x08001f0709057589 */ /* 0x000fe800000e0000 */
[----:B------:R-:W0:Y:S04]  /*1420*/  SHFL.DOWN PT, R4, R8, R7, 0x1f ;  /* 0x08001f0708047589 */ /* 0x000e2800000e0000 */
[----:B------:R-:W1:Y:S01]  /*1430*/  SHFL.DOWN PT, R6, R3, R7, 0x1f ;  /* 0x08001f0703067589 */ /* 0x000e6200000e0000 */
[----:B0-----:R-:W-:-:S06]  /*1440*/  DSETP.GT.AND P0, PT, R8, R4, PT ;  /* 0x000000040800722a */ /* 0x001fcc0003f04000 */
[----:B-1----:R-:W-:-:S08]  /*1450*/  SEL R3, R6, R3, P0 ;  /* 0x0000000306037207 */ /* 0x002fd00000000000 */
.L_x_177:
[----:B------:R-:W-:-:S13]  /*1460*/  ISETP.NE.AND P0, PT, R0, RZ, PT ;  /* 0x000000ff0000720c */ /* 0x000fda0003f05270 */
[----:B------:R-:W-:Y:S05]  /*1470*/  @P0 EXIT ;  /* 0x000000000000094d */ /* 0x000fea0003800000 */
[----:B-1----:R-:W2:Y:S02]  /*1480*/  LDC.64 R4, c[0x0][0x390] ;  /* 0x0000e400ff047b82 */ /* 0x002ea40000000a00 */
[----:B--2---:R-:W-:-:S05]  /*1490*/  IMAD.WIDE.U32 R4, R2, 0x4, R4 ;  /* 0x0000000402047825 */ /* 0x004fca00078e0004 */
[----:B---3--:R-:W-:Y:S01]  /*14a0*/  STG.E desc[UR12][R4.64], R3 ;  /* 0x0000000304007986 */ /* 0x008fe2000c10190c */
[----:B------:R-:W-:Y:S05]  /*14b0*/  EXIT ;  /* 0x000000000000794d */ /* 0x000fea0003800000 */
.L_x_178:
        /* <DEDUP_REMOVED lines=12> */
.L_x_181:


//--------------------- .nv.shared._Z5cc_p1PdPjS_S0_ --------------------------
	.section	.nv.shared._Z5cc_p1PdPjS_S0_,"aw",@nobits
	.sectionflags	@""
	.align	16
	.zero		1024


//--------------------- .nv.shared.reserved.0     --------------------------
	.section	.nv.shared.reserved.0,"aw",@nobits
	.weak		__nv_reservedSMEM_offset_0_alias
	.size		__nv_reservedSMEM_offset_0_alias, 0, 64
	.other		__nv_reservedSMEM_offset_0_alias,@"STO_CUDA_RESERVED_SHARED STV_DEFAULT"
__nv_reservedSMEM_offset_0_alias:
	.zero		0
	.zero		64


//--------------------- .nv.shared._Z4nnc2jPdPj   --------------------------
	.section	.nv.shared._Z4nnc2jPdPj,"aw",@nobits
	.sectionflags	@""
	.align	16
	.zero		1024


//--------------------- .nv.shared._Z4nnc1jPdPj   --------------------------
	.section	.nv.shared._Z4nnc1jPdPj,"aw",@nobits
	.sectionflags	@""
	.align	16
	.zero		1024


//--------------------- .nv.constant0._Z5cc_p1PdPjS_S0_ --------------------------
	.section	.nv.constant0._Z5cc_p1PdPjS_S0_,"a",@progbits
	.sectionflags	@""
	.align	4
.nv.constant0._Z5cc_p1PdPjS_S0_:
	.zero		928


//--------------------- .nv.constant0._Z4nnc2jPdPj --------------------------
	.section	.nv.constant0._Z4nnc2jPdPj,"a",@progbits
	.sectionflags	@""
	.align	4
.nv.constant0._Z4nnc2jPdPj:
	.zero		920


//--------------------- .nv.constant0._Z4nnc1jPdPj --------------------------
	.section	.nv.constant0._Z4nnc1jPdPj,"a",@progbits
	.sectionflags	@""
	.align	4
.nv.constant0._Z4nnc1jPdPj:
	.zero		920


//--------------------- SYMBOLS --------------------------

	.type		.nv.reservedSmem.offset0,@object
	.size		.nv.reservedSmem.offset0,0x4
	.type		.nv.reservedSmem.cap,@object
	.size		.nv.reservedSmem.cap,0x4
